	.headerflags	@"EF_CUDA_TEXMODE_UNIFIED EF_CUDA_64BIT_ADDRESS EF_CUDA_SM86 EF_CUDA_VIRTUAL_SM(EF_CUDA_SM86)"
	.elftype	@"ET_EXEC"


//--------------------- .nv.info                  --------------------------
	.section	.nv.info,"",@"SHT_CUDA_INFO"
	.align	4


	//----- nvinfo : EIATTR_REGCOUNT
	.align		4
        /*0000*/ 	.byte	0x04, 0x2f
        /*0002*/ 	.short	(.L_3 - .L_2)
	.align		4
.L_2:
        /*0004*/ 	.word	index@(l2norm_fwd_kernel)
        /*0008*/ 	.word	0x0000007f


	//----- nvinfo : EIATTR_MAX_STACK_SIZE
	.align		4
.L_3:
        /*000c*/ 	.byte	0x04, 0x23
        /*000e*/ 	.short	(.L_5 - .L_4)
	.align		4
.L_4:
        /*0010*/ 	.word	index@(l2norm_fwd_kernel)
        /*0014*/ 	.word	0x00000000


	//----- nvinfo : EIATTR_MIN_STACK_SIZE
	.align		4
.L_5:
        /*0018*/ 	.byte	0x04, 0x12
        /*001a*/ 	.short	(.L_7 - .L_6)
	.align		4
.L_6:
        /*001c*/ 	.word	index@(l2norm_fwd_kernel)
        /*0020*/ 	.word	0x00000000


	//----- nvinfo : EIATTR_FRAME_SIZE
	.align		4
.L_7:
        /*0024*/ 	.byte	0x04, 0x11
        /*0026*/ 	.short	(.L_9 - .L_8)
	.align		4
.L_8:
        /*0028*/ 	.word	index@(l2norm_fwd_kernel)
        /*002c*/ 	.word	0x00000000
.L_9:


//--------------------- .nv.info.l2norm_fwd_kernel --------------------------
	.section	.nv.info.l2norm_fwd_kernel,"",@"SHT_CUDA_INFO"
	.align	4


	//----- nvinfo : EIATTR_CUDA_API_VERSION
	.align		4
        /*0000*/ 	.byte	0x04, 0x37
        /*0002*/ 	.short	(.L_11 - .L_10)
.L_10:
        /*0004*/ 	.word	0x0000007b


	//----- nvinfo : EIATTR_SW2861232_WAR
	.align		4
.L_11:
        /*0008*/ 	.byte	0x01, 0x35
	.zero		2


	//----- nvinfo : EIATTR_PARAM_CBANK
	.align		4
        /*000c*/ 	.byte	0x04, 0x0a
        /*000e*/ 	.short	(.L_13 - .L_12)
	.align		4
.L_12:
        /*0010*/ 	.word	index@(.nv.constant0.l2norm_fwd_kernel)
        /*0014*/ 	.short	0x0160
        /*0016*/ 	.short	0x001c


	//----- nvinfo : EIATTR_CBANK_PARAM_SIZE
	.align		4
.L_13:
        /*0018*/ 	.byte	0x03, 0x19
        /*001a*/ 	.short	0x001c


	//----- nvinfo : EIATTR_KPARAM_INFO
	.align		4
        /*001c*/ 	.byte	0x04, 0x17
        /*001e*/ 	.short	(.L_15 - .L_14)
.L_14:
        /*0020*/ 	.word	0x00000000
        /*0024*/ 	.short	0x0003
        /*0026*/ 	.short	0x0018
        /*0028*/ 	.byte	0x00, 0xf0, 0x11, 0x00


	//----- nvinfo : EIATTR_KPARAM_INFO
	.align		4
.L_15:
        /*002c*/ 	.byte	0x04, 0x17
        /*002e*/ 	.short	(.L_17 - .L_16)
.L_16:
        /*0030*/ 	.word	0x00000000
        /*0034*/ 	.short	0x0002
        /*0036*/ 	.short	0x0010
        /*0038*/ 	.byte	0x00, 0xf0, 0x21, 0x00


	//----- nvinfo : EIATTR_KPARAM_INFO
	.align		4
.L_17:
        /*003c*/ 	.byte	0x04, 0x17
        /*003e*/ 	.short	(.L_19 - .L_18)
.L_18:
        /*0040*/ 	.word	0x00000000
        /*0044*/ 	.short	0x0001
        /*0046*/ 	.short	0x0008
        /*0048*/ 	.byte	0x00, 0xf0, 0x21, 0x00


	//----- nvinfo : EIATTR_KPARAM_INFO
	.align		4
.L_19:
        /*004c*/ 	.byte	0x04, 0x17
        /*004e*/ 	.short	(.L_21 - .L_20)
.L_20:
        /*0050*/ 	.word	0x00000000
        /*0054*/ 	.short	0x0000
        /*0056*/ 	.short	0x0000
        /*0058*/ 	.byte	0x00, 0xf0, 0x21, 0x00


	//----- nvinfo : EIATTR_MAXREG_COUNT
	.align		4
.L_21:
        /*005c*/ 	.byte	0x03, 0x1b
        /*005e*/ 	.short	0x00ff


	//----- nvinfo : EIATTR_COOP_GROUP_MASK_REGIDS
	.align		4
        /*0060*/ 	.byte	0x04, 0x29
        /*0062*/ 	.short	(.L_23 - .L_22)


	//   ....[0]....
.L_22:
        /*0064*/ 	.word	0xffffffff


	//   ....[1]....
        /*0068*/ 	.word	0xffffffff


	//   ....[2]....
        /*006c*/ 	.word	0xffffffff


	//   ....[3]....
        /*0070*/ 	.word	0xffffffff


	//   ....[4]....
        /*0074*/ 	.word	0xffffffff


	//   ....[5]....
        /*0078*/ 	.word	0xffffffff


	//   ....[6]....
        /*007c*/ 	.word	0xffffffff


	//   ....[7]....
        /*0080*/ 	.word	0xffffffff


	//   ....[8]....
        /*0084*/ 	.word	0xffffffff


	//   ....[9]....
        /*0088*/ 	.word	0xffffffff


	//   ....[10]....
        /*008c*/ 	.word	0xffffffff


	//   ....[11]....
        /*0090*/ 	.word	0xffffffff


	//   ....[12]....
        /*0094*/ 	.word	0xffffffff


	//   ....[13]....
        /*0098*/ 	.word	0xffffffff


	//   ....[14]....
        /*009c*/ 	.word	0xffffffff


	//   ....[15]....
        /*00a0*/ 	.word	0xffffffff


	//   ....[16]....
        /*00a4*/ 	.word	0xffffffff


	//   ....[17]....
        /*00a8*/ 	.word	0xffffffff


	//   ....[18]....
        /*00ac*/ 	.word	0xffffffff


	//   ....[19]....
        /*00b0*/ 	.word	0xffffffff


	//   ....[20]....
        /*00b4*/ 	.word	0xffffffff


	//   ....[21]....
        /*00b8*/ 	.word	0xffffffff


	//   ....[22]....
        /*00bc*/ 	.word	0xffffffff


	//   ....[23]....
        /*00c0*/ 	.word	0xffffffff


	//   ....[24]....
        /*00c4*/ 	.word	0xffffffff


	//   ....[25]....
        /*00c8*/ 	.word	0xffffffff


	//   ....[26]....
        /*00cc*/ 	.word	0xffffffff


	//   ....[27]....
        /*00d0*/ 	.word	0xffffffff


	//   ....[28]....
        /*00d4*/ 	.word	0xffffffff


	//   ....[29]....
        /*00d8*/ 	.word	0xffffffff


	//   ....[30]....
        /*00dc*/ 	.word	0xffffffff


	//   ....[31]....
        /*00e0*/ 	.word	0xffffffff


	//   ....[32]....
        /*00e4*/ 	.word	0xffffffff


	//   ....[33]....
        /*00e8*/ 	.word	0xffffffff


	//   ....[34]....
        /*00ec*/ 	.word	0xffffffff


	//   ....[35]....
        /*00f0*/ 	.word	0xffffffff


	//   ....[36]....
        /*00f4*/ 	.word	0xffffffff


	//   ....[37]....
        /*00f8*/ 	.word	0xffffffff


	//   ....[38]....
        /*00fc*/ 	.word	0xffffffff


	//   ....[39]....
        /*0100*/ 	.word	0xffffffff


	//   ....[40]....
        /*0104*/ 	.word	0xffffffff


	//   ....[41]....
        /*0108*/ 	.word	0xffffffff


	//   ....[42]....
        /*010c*/ 	.word	0xffffffff


	//   ....[43]....
        /*0110*/ 	.word	0xffffffff


	//   ....[44]....
        /*0114*/ 	.word	0xffffffff


	//   ....[45]....
        /*0118*/ 	.word	0xffffffff


	//   ....[46]....
        /*011c*/ 	.word	0xffffffff


	//   ....[47]....
        /*0120*/ 	.word	0xffffffff


	//   ....[48]....
        /*0124*/ 	.word	0xffffffff


	//   ....[49]....
        /*0128*/ 	.word	0xffffffff


	//   ....[50]....
        /*012c*/ 	.word	0xffffffff


	//   ....[51]....
        /*0130*/ 	.word	0xffffffff


	//   ....[52]....
        /*0134*/ 	.word	0xffffffff


	//   ....[53]....
        /*0138*/ 	.word	0xffffffff


	//   ....[54]....
        /*013c*/ 	.word	0xffffffff


	//   ....[55]....
        /*0140*/ 	.word	0xffffffff


	//   ....[56]....
        /*0144*/ 	.word	0xffffffff


	//   ....[57]....
        /*0148*/ 	.word	0xffffffff


	//   ....[58]....
        /*014c*/ 	.word	0xffffffff


	//   ....[59]....
        /*0150*/ 	.word	0xffffffff


	//   ....[60]....
        /*0154*/ 	.word	0xffffffff


	//   ....[61]....
        /*0158*/ 	.word	0xffffffff


	//   ....[62]....
        /*015c*/ 	.word	0xffffffff


	//   ....[63]....
        /*0160*/ 	.word	0xffffffff


	//----- nvinfo : EIATTR_COOP_GROUP_INSTR_OFFSETS
	.align		4
.L_23:
        /*0164*/ 	.byte	0x04, 0x28
        /*0166*/ 	.short	(.L_25 - .L_24)


	//   ....[0]....
.L_24:
        /*0168*/ 	.word	0x00000410


	//   ....[1]....
        /*016c*/ 	.word	0x00000430


	//   ....[2]....
        /*0170*/ 	.word	0x00000480


	//   ....[3]....
        /*0174*/ 	.word	0x00000560


	//   ....[4]....
        /*0178*/ 	.word	0x000011e0


	//   ....[5]....
        /*017c*/ 	.word	0x00001200


	//   ....[6]....
        /*0180*/ 	.word	0x00001220


	//   ....[7]....
        /*0184*/ 	.word	0x00001240


	//   ....[8]....
        /*0188*/ 	.word	0x00001510


	//   ....[9]....
        /*018c*/ 	.word	0x00001530


	//   ....[10]....
        /*0190*/ 	.word	0x00001550


	//   ....[11]....
        /*0194*/ 	.word	0x00001570


	//   ....[12]....
        /*0198*/ 	.word	0x00001830


	//   ....[13]....
        /*019c*/ 	.word	0x00001850


	//   ....[14]....
        /*01a0*/ 	.word	0x00001870


	//   ....[15]....
        /*01a4*/ 	.word	0x00001890


	//   ....[16]....
        /*01a8*/ 	.word	0x00001b20


	//   ....[17]....
        /*01ac*/ 	.word	0x00001b40


	//   ....[18]....
        /*01b0*/ 	.word	0x00001b60


	//   ....[19]....
        /*01b4*/ 	.word	0x00001b80


	//   ....[20]....
        /*01b8*/ 	.word	0x00001e40


	//   ....[21]....
        /*01bc*/ 	.word	0x00001e60


	//   ....[22]....
        /*01c0*/ 	.word	0x00001e80


	//   ....[23]....
        /*01c4*/ 	.word	0x00001ea0


	//   ....[24]....
        /*01c8*/ 	.word	0x00002150


	//   ....[25]....
        /*01cc*/ 	.word	0x00002170


	//   ....[26]....
        /*01d0*/ 	.word	0x00002190


	//   ....[27]....
        /*01d4*/ 	.word	0x000021b0


	//   ....[28]....
        /*01d8*/ 	.word	0x00002460


	//   ....[29]....
        /*01dc*/ 	.word	0x00002480


	//   ....[30]....
        /*01e0*/ 	.word	0x000024a0


	//   ....[31]....
        /*01e4*/ 	.word	0x000024c0


	//   ....[32]....
        /*01e8*/ 	.word	0x00002770


	//   ....[33]....
        /*01ec*/ 	.word	0x00002790


	//   ....[34]....
        /*01f0*/ 	.word	0x000027b0


	//   ....[35]....
        /*01f4*/ 	.word	0x000027d0


	//   ....[36]....
        /*01f8*/ 	.word	0x00002a80


	//   ....[37]....
        /*01fc*/ 	.word	0x00002aa0


	//   ....[38]....
        /*0200*/ 	.word	0x00002ac0


	//   ....[39]....
        /*0204*/ 	.word	0x00002b00


	//   ....[40]....
        /*0208*/ 	.word	0x00002c20


	//   ....[41]....
        /*020c*/ 	.word	0x00002c40


	//   ....[42]....
        /*0210*/ 	.word	0x00002c60


	//   ....[43]....
        /*0214*/ 	.word	0x00002c80


	//   ....[44]....
        /*0218*/ 	.word	0x00002dc0


	//   ....[45]....
        /*021c*/ 	.word	0x00002de0


	//   ....[46]....
        /*0220*/ 	.word	0x00002e00


	//   ....[47]....
        /*0224*/ 	.word	0x00002e20


	//   ....[48]....
        /*0228*/ 	.word	0x00002f60


	//   ....[49]....
        /*022c*/ 	.word	0x00002f80


	//   ....[50]....
        /*0230*/ 	.word	0x00002fa0


	//   ....[51]....
        /*0234*/ 	.word	0x00002fc0


	//   ....[52]....
        /*0238*/ 	.word	0x00003110


	//   ....[53]....
        /*023c*/ 	.word	0x00003130


	//   ....[54]....
        /*0240*/ 	.word	0x00003150


	//   ....[55]....
        /*0244*/ 	.word	0x00003170


	//   ....[56]....
        /*0248*/ 	.word	0x000032b0


	//   ....[57]....
        /*024c*/ 	.word	0x000032d0


	//   ....[58]....
        /*0250*/ 	.word	0x000032f0


	//   ....[59]....
        /*0254*/ 	.word	0x00003320


	//   ....[60]....
        /*0258*/ 	.word	0x00003460


	//   ....[61]....
        /*025c*/ 	.word	0x00003480


	//   ....[62]....
        /*0260*/ 	.word	0x000034b0


	//   ....[63]....
        /*0264*/ 	.word	0x00003510


	//----- nvinfo : EIATTR_EXIT_INSTR_OFFSETS
	.align		4
.L_25:
        /*0268*/ 	.byte	0x04, 0x1c
        /*026a*/ 	.short	(.L_27 - .L_26)


	//   ....[0]....
.L_26:
        /*026c*/ 	.word	0x000040e0


	//   ....[1]....
        /*0270*/ 	.word	0x00004140


	//----- nvinfo : EIATTR_MAX_THREADS
	.align		4
.L_27:
        /*0274*/ 	.byte	0x04, 0x05
        /*0276*/ 	.short	(.L_29 - .L_28)
.L_28:
        /*0278*/ 	.word	0x00000080
        /*027c*/ 	.word	0x00000001
        /*0280*/ 	.word	0x00000001
.L_29:


//--------------------- .nv.rel.action            --------------------------
	.section	.nv.rel.action,"",@"SHT_CUDA_RELOCINFO"
	.align	8
	.sectionentsize	8
        /*0000*/ 	.byte	0x73, 0x00, 0x00, 0x00, 0x00, 0x00, 0x00, 0x00, 0x00, 0x00, 0x00, 0x11, 0x25, 0x00, 0x05, 0x36


//--------------------- .nv.constant0.l2norm_fwd_kernel --------------------------
	.section	.nv.constant0.l2norm_fwd_kernel,"a",@progbits
	.align	4
.nv.constant0.l2norm_fwd_kernel:
	.zero		380


//--------------------- .text.l2norm_fwd_kernel   --------------------------
	.section	.text.l2norm_fwd_kernel,"ax",@progbits
	.sectionflags	@"SHF_BARRIERS=1"
	.sectioninfo	@"SHI_REGISTERS=127"
	.align	128
        .global         l2norm_fwd_kernel
        .type           l2norm_fwd_kernel,@function
        .size           l2norm_fwd_kernel,(.L_x_1 - l2norm_fwd_kernel)
        .other          l2norm_fwd_kernel,@"STO_CUDA_ENTRY STV_DEFAULT"
l2norm_fwd_kernel:
.text.l2norm_fwd_kernel:
[----:B------:R-:W-:-:S02]  /*0000*/  MOV R1, c[0x0][0x28] ;  /* 0x00000a0000017a02 */ /* 0x000fc40000000f00 */
[----:B------:R-:W0:Y:S01]  /*0010*/  S2R R0, SR_TID.X ;  /* 0x0000000000007919 */ /* 0x000e220000002100 */
[----:B------:R-:W-:Y:S01]  /*0020*/  CS2R R88, SRZ ;  /* 0x0000000000587805 */ /* 0x000fe2000001ff00 */
[----:B------:R-:W-:Y:S01]  /*0030*/  CS2R R90, SRZ ;  /* 0x00000000005a7805 */ /* 0x000fe2000001ff00 */
[----:B------:R-:W-:Y:S01]  /*0040*/  ULDC.64 UR4, c[0x0][0x118] ;  /* 0x0000460000047ab9 */ /* 0x000fe20000000a00 */
[----:B------:R-:W1:Y:S01]  /*0050*/  S2R R5, SR_CTAID.X ;  /* 0x0000000000057919 */ /* 0x000e620000002500 */
[----:B0-----:R-:W-:Y:S02]  /*0060*/  SHF.R.U32.HI R4, RZ, 0x4, R0 ;  /* 0x00000004ff047819 */ /* 0x001fe40000011600 */
[----:B------:R-:W-:Y:S02]  /*0070*/  SHF.L.U32 R2, R0, 0x3, RZ ;  /* 0x0000000300027819 */ /* 0x000fe400000006ff */
[----:B-1----:R-:W-:Y:S02]  /*0080*/  SHF.L.U32 R5, R5, 0x7, RZ ;  /* 0x0000000705057819 */ /* 0x002fe400000006ff */
[----:B------:R-:W-:-:S02]  /*0090*/  SGXT.U32 R4, R4, 0x3 ;  /* 0x000000030404781a */ /* 0x000fc40000000000 */
[----:B------:R-:W-:Y:S02]  /*00a0*/  LOP3.LUT R20, R2, 0x78, RZ, 0xc0, !PT ;  /* 0x0000007802147812 */ /* 0x000fe400078ec0ff */
[----:B------:R-:W-:Y:S02]  /*00b0*/  LOP3.LUT R7, R5, R4, RZ, 0xfc, !PT ;  /* 0x0000000405077212 */ /* 0x000fe400078efcff */
[----:B------:R-:W-:Y:S01]  /*00c0*/  SHF.R.S32.HI R2, RZ, 0x1f, R5 ;  /* 0x0000001fff027819 */ /* 0x000fe20000011405 */
[----:B------:R-:W-:Y:S01]  /*00d0*/  IMAD.WIDE.U32 R20, R20, 0x2, RZ ;  /* 0x0000000214147825 */ /* 0x000fe200078e00ff */
[C---:B------:R-:W-:Y:S02]  /*00e0*/  SHF.L.U32 R3, R7.reuse, 0x8, RZ ;  /* 0x0000000807037819 */ /* 0x040fe400000006ff */
[C---:B------:R-:W-:Y:S02]  /*00f0*/  ISETP.GE.U32.AND P0, PT, R7.reuse, 0xf70, PT ;  /* 0x00000f700700780c */ /* 0x040fe40003f06070 */
[----:B------:R-:W-:-:S02]  /*0100*/  SHF.L.U64.HI R7, R7, 0x8, R2 ;  /* 0x0000000807077819 */ /* 0x000fc40000010202 */
[----:B------:R-:W-:Y:S02]  /*0110*/  LOP3.LUT R98, R3, R20, RZ, 0xfc, !PT ;  /* 0x0000001403627212 */ /* 0x000fe400078efcff */
[----:B------:R-:W-:Y:S02]  /*0120*/  ISETP.GE.U32.AND.EX P0, PT, R2, RZ, PT, P0 ;  /* 0x000000ff0200720c */ /* 0x000fe40003f06100 */
[----:B------:R-:W-:Y:S02]  /*0130*/  LOP3.LUT R22, R7, R21, RZ, 0xfc, !PT ;  /* 0x0000001507167212 */ /* 0x000fe400078efcff */
[----:B------:R-:W-:-:S04]  /*0140*/  IADD3 R6, P1, R98, c[0x0][0x160], RZ ;  /* 0x0000580062067a10 */ /* 0x000fc80007f3e0ff */
[----:B------:R-:W-:-:S05]  /*0150*/  IADD3.X R7, R22, c[0x0][0x164], RZ, P1, !PT ;  /* 0x0000590016077a10 */ /* 0x000fca0000ffe4ff */
[----:B------:R-:W2:Y:S01]  /*0160*/  @!P0 LDG.E.128 R88, [R6.64] ;  /* 0x0000000406588981 */ /* 0x000ea2000c1e1d00 */
[C-C-:B------:R-:W-:Y:S01]  /*0170*/  LOP3.LUT R23, R5.reuse, 0x8, R4.reuse, 0xfe, !PT ;  /* 0x0000000805177812 */ /* 0x140fe200078efe04 */
[----:B------:R-:W-:Y:S01]  /*0180*/  CS2R R16, SRZ ;  /* 0x0000000000107805 */ /* 0x000fe2000001ff00 */
[----:B------:R-:W-:Y:S01]  /*0190*/  CS2R R18, SRZ ;  /* 0x0000000000127805 */ /* 0x000fe2000001ff00 */
[--C-:B------:R-:W-:Y:S02]  /*01a0*/  LOP3.LUT R69, R5, 0x10, R4.reuse, 0xfe, !PT ;  /* 0x0000001005457812 */ /* 0x100fe400078efe04 */
[----:B------:R-:W-:Y:S02]  /*01b0*/  ISETP.GE.U32.AND P1, PT, R23, 0xf70, PT ;  /* 0x00000f701700780c */ /* 0x000fe40003f26070 */
[----:B------:R-:W-:Y:S02]  /*01c0*/  LOP3.LUT R29, R5, 0x20, R4, 0xfe, !PT ;  /* 0x00000020051d7812 */ /* 0x000fe400078efe04 */
[----:B------:R-:W-:-:S02]  /*01d0*/  ISETP.GE.U32.AND.EX P2, PT, R2, RZ, PT, P1 ;  /* 0x000000ff0200720c */ /* 0x000fc40003f46110 */
[----:B------:R-:W-:Y:S02]  /*01e0*/  SHF.L.U32 R115, R69, 0x8, RZ ;  /* 0x0000000845737819 */ /* 0x000fe400000006ff */
[--C-:B------:R-:W-:Y:S02]  /*01f0*/  LOP3.LUT R27, R5, 0x30, R4.reuse, 0xfe, !PT ;  /* 0x00000030051b7812 */ /* 0x100fe400078efe04 */
[----:B------:R-:W-:Y:S02]  /*0200*/  SHF.L.U32 R61, R29, 0x8, RZ ;  /* 0x000000081d3d7819 */ /* 0x000fe400000006ff */
[C-C-:B------:R-:W-:Y:S02]  /*0210*/  LOP3.LUT R53, R5.reuse, 0x40, R4.reuse, 0xfe, !PT ;  /* 0x0000004005357812 */ /* 0x140fe400078efe04 */
[C-C-:B------:R-:W-:Y:S02]  /*0220*/  LOP3.LUT R75, R5.reuse, 0x70, R4.reuse, 0xfe, !PT ;  /* 0x00000070054b7812 */ /* 0x140fe400078efe04 */
[----:B------:R-:W-:-:S02]  /*0230*/  LOP3.LUT R51, R5, 0x38, R4, 0xfe, !PT ;  /* 0x0000003805337812 */ /* 0x000fc400078efe04 */
[C-C-:B------:R-:W-:Y:S02]  /*0240*/  LOP3.LUT R77, R5.reuse, 0x50, R4.reuse, 0xfe, !PT ;  /* 0x00000050054d7812 */ /* 0x140fe400078efe04 */
[C-C-:B------:R-:W-:Y:S02]  /*0250*/  LOP3.LUT R83, R5.reuse, 0x48, R4.reuse, 0xfe, !PT ;  /* 0x0000004805537812 */ /* 0x140fe400078efe04 */
[C-C-:B------:R-:W-:Y:S02]  /*0260*/  LOP3.LUT R31, R5.reuse, 0x18, R4.reuse, 0xfe, !PT ;  /* 0x00000018051f7812 */ /* 0x140fe400078efe04 */
[C-C-:B------:R-:W-:Y:S02]  /*0270*/  LOP3.LUT R25, R5.reuse, 0x28, R4.reuse, 0xfe, !PT ;  /* 0x0000002805197812 */ /* 0x140fe400078efe04 */
[C-C-:B------:R-:W-:Y:S02]  /*0280*/  LOP3.LUT R55, R5.reuse, 0x58, R4.reuse, 0xfe, !PT ;  /* 0x0000005805377812 */ /* 0x140fe400078efe04 */
[----:B------:R-:W-:-:S02]  /*0290*/  LOP3.LUT R63, R5, 0x60, R4, 0xfe, !PT ;  /* 0x00000060053f7812 */ /* 0x000fc400078efe04 */
[C-C-:B------:R-:W-:Y:S02]  /*02a0*/  LOP3.LUT R65, R5.reuse, 0x68, R4.reuse, 0xfe, !PT ;  /* 0x0000006805417812 */ /* 0x140fe400078efe04 */
[----:B------:R-:W-:Y:S02]  /*02b0*/  LOP3.LUT R79, R5, 0x78, R4, 0xfe, !PT ;  /* 0x00000078054f7812 */ /* 0x000fe400078efe04 */
[----:B------:R-:W-:Y:S02]  /*02c0*/  MOV R80, 0x3e800000 ;  /* 0x3e80000000507802 */ /* 0x000fe40000000f00 */
[----:B------:R-:W-:Y:S01]  /*02d0*/  P2R R116, PR, RZ, 0x1 ;  /* 0x00000001ff747803 */ /* 0x000fe20000000000 */
[--C-:B--2---:R-:W-:Y:S02]  /*02e0*/  HADD2.F32 R76, -RZ, R88.reuse.H1_H1 ;  /* 0x30000058ff4c7230 */ /* 0x104fe40000004100 */
[--C-:B------:R-:W-:Y:S02]  /*02f0*/  HADD2.F32 R120, -RZ, R89.reuse.H0_H0 ;  /* 0x20000059ff787230 */ /* 0x100fe40000004100 */
[----:B------:R-:W-:Y:S01]  /*0300*/  HADD2.F32 R122, -RZ, R89.H1_H1 ;  /* 0x30000059ff7a7230 */ /* 0x000fe20000004100 */
[----:B------:R-:W-:Y:S01]  /*0310*/  FMUL R3, R76, R76 ;  /* 0x0000004c4c037220 */ /* 0x000fe20000400000 */
[----:B------:R-:W-:-:S02]  /*0320*/  HADD2.F32 R88, -RZ, R88.H0_H0 ;  /* 0x20000058ff587230 */ /* 0x000fc40000004100 */
[--C-:B------:R-:W-:Y:S02]  /*0330*/  HADD2.F32 R78, -RZ, R90.reuse.H0_H0 ;  /* 0x2000005aff4e7230 */ /* 0x100fe40000004100 */
[----:B------:R-:W-:Y:S01]  /*0340*/  HADD2.F32 R124, -RZ, R90.H1_H1 ;  /* 0x3000005aff7c7230 */ /* 0x000fe20000004100 */
[----:B------:R-:W-:Y:S01]  /*0350*/  FFMA R3, R88, R88, R3 ;  /* 0x0000005858037223 */ /* 0x000fe20000000003 */
[--C-:B------:R-:W-:Y:S02]  /*0360*/  HADD2.F32 R118, -RZ, R91.reuse.H0_H0 ;  /* 0x2000005bff767230 */ /* 0x100fe40000004100 */
[----:B------:R-:W-:Y:S01]  /*0370*/  HADD2.F32 R74, -RZ, R91.H1_H1 ;  /* 0x3000005bff4a7230 */ /* 0x000fe20000004100 */
[----:B------:R-:W-:Y:S01]  /*0380*/  FFMA R3, R120, R120, R3 ;  /* 0x0000007878037223 */ /* 0x000fe20000000003 */
[----:B------:R-:W-:Y:S02]  /*0390*/  ISETP.GE.U32.AND P5, PT, R69, 0xf70, PT ;  /* 0x00000f704500780c */ /* 0x000fe40003fa6070 */
[----:B------:R-:W-:Y:S01]  /*03a0*/  SHF.L.U64.HI R107, R29, 0x8, R2 ;  /* 0x000000081d6b7819 */ /* 0x000fe20000010202 */
[----:B------:R-:W-:Y:S01]  /*03b0*/  FFMA R3, R122, R122, R3 ;  /* 0x0000007a7a037223 */ /* 0x000fe20000000003 */
[----:B------:R-:W-:-:S03]  /*03c0*/  P2R R113, PR, RZ, 0x4 ;  /* 0x00000004ff717803 */ /* 0x000fc60000000000 */
[----:B------:R-:W-:-:S04]  /*03d0*/  FFMA R3, R78, R78, R3 ;  /* 0x0000004e4e037223 */ /* 0x000fc80000000003 */
[----:B------:R-:W-:-:S04]  /*03e0*/  FFMA R3, R124, R124, R3 ;  /* 0x0000007c7c037223 */ /* 0x000fc80000000003 */
[----:B------:R-:W-:-:S04]  /*03f0*/  FFMA R3, R118, R118, R3 ;  /* 0x0000007676037223 */ /* 0x000fc80000000003 */
[----:B------:R-:W-:-:S05]  /*0400*/  FFMA R3, R74, R74, R3 ;  /* 0x0000004a4a037223 */ /* 0x000fca0000000003 */
[----:B------:R-:W0:Y:S02]  /*0410*/  SHFL.BFLY PT, R6, R3, 0x8, 0x1f ;  /* 0x0d001f0003067f89 */ /* 0x000e2400000e0000 */
[----:B0-----:R-:W-:-:S05]  /*0420*/  FADD R8, R3, R6 ;  /* 0x0000000603087221 */ /* 0x001fca0000000000 */
[----:B------:R-:W0:Y:S02]  /*0430*/  SHFL.BFLY PT, R7, R8, 0x4, 0x1f ;  /* 0x0c801f0008077f89 */ /* 0x000e2400000e0000 */
[----:B0-----:R-:W-:Y:S01]  /*0440*/  FADD R9, R8, R7 ;  /* 0x0000000708097221 */ /* 0x001fe20000000000 */
[C---:B------:R-:W-:Y:S02]  /*0450*/  SHF.L.U32 R7, R23.reuse, 0x8, RZ ;  /* 0x0000000817077819 */ /* 0x040fe400000006ff */
[----:B------:R-:W-:Y:S02]  /*0460*/  SHF.L.U64.HI R23, R23, 0x8, R2 ;  /* 0x0000000817177819 */ /* 0x000fe40000010202 */
[----:B------:R-:W-:Y:S01]  /*0470*/  LOP3.LUT R92, R7, R20, RZ, 0xfc, !PT ;  /* 0x00000014075c7212 */ /* 0x000fe200078efcff */
[----:B------:R-:W0:Y:S01]  /*0480*/  SHFL.BFLY PT, R10, R9, 0x2, 0x1f ;  /* 0x0c401f00090a7f89 */ /* 0x000e2200000e0000 */
[----:B------:R-:W-:Y:S02]  /*0490*/  LOP3.LUT R23, R23, R21, RZ, 0xfc, !PT ;  /* 0x0000001517177212 */ /* 0x000fe400078efcff */
[----:B------:R-:W-:-:S04]  /*04a0*/  IADD3 R6, P1, R92, c[0x0][0x160], RZ ;  /* 0x000058005c067a10 */ /* 0x000fc80007f3e0ff */
[----:B------:R-:W-:-:S05]  /*04b0*/  IADD3.X R7, R23, c[0x0][0x164], RZ, P1, !PT ;  /* 0x0000590017077a10 */ /* 0x000fca0000ffe4ff */
[----:B------:R1:W2:Y:S01]  /*04c0*/  @!P2 LDG.E.128 R16, [R6.64] ;  /* 0x000000040610a981 */ /* 0x0002a2000c1e1d00 */
[----:B------:R-:W-:Y:S02]  /*04d0*/  SHF.L.U64.HI R69, R69, 0x8, R2 ;  /* 0x0000000845457819 */ /* 0x000fe40000010202 */
[-C--:B------:R-:W-:Y:S02]  /*04e0*/  LOP3.LUT R115, R115, R20.reuse, RZ, 0xfc, !PT ;  /* 0x0000001473737212 */ /* 0x080fe400078efcff */
[----:B------:R-:W-:Y:S02]  /*04f0*/  SHF.L.U32 R57, R27, 0x8, RZ ;  /* 0x000000081b397819 */ /* 0x000fe400000006ff */
[----:B------:R-:W-:Y:S02]  /*0500*/  LOP3.LUT R108, R61, R20, RZ, 0xfc, !PT ;  /* 0x000000143d6c7212 */ /* 0x000fe400078efcff */
[----:B------:R-:W-:Y:S02]  /*0510*/  SHF.L.U32 R47, R53, 0x8, RZ ;  /* 0x00000008352f7819 */ /* 0x000fe400000006ff */
[----:B-1----:R-:W-:Y:S01]  /*0520*/  SHF.L.U32 R7, R75, 0x8, RZ ;  /* 0x000000084b077819 */ /* 0x002fe200000006ff */
[----:B0-----:R-:W-:Y:S01]  /*0530*/  FADD R10, R9, R10 ;  /* 0x0000000a090a7221 */ /* 0x001fe20000000000 */
[----:B------:R-:W-:-:S02]  /*0540*/  SHF.L.U64.HI R35, R75, 0x8, R2 ;  /* 0x000000084b237819 */ /* 0x000fc40000010202 */
[--C-:B------:R-:W-:Y:S02]  /*0550*/  SHF.L.U64.HI R49, R51, 0x8, R2.reuse ;  /* 0x0000000833317819 */ /* 0x100fe40000010202 */
[----:B------:R-:W0:Y:S01]  /*0560*/  SHFL.BFLY PT, R3, R10, 0x1, 0x1f ;  /* 0x0c201f000a037f89 */ /* 0x000e2200000e0000 */
[-C--:B------:R-:W-:Y:S02]  /*0570*/  LOP3.LUT R114, R69, R21.reuse, RZ, 0xfc, !PT ;  /* 0x0000001545727212 */ /* 0x080fe400078efcff */
[----:B------:R-:W-:Y:S02]  /*0580*/  IADD3 R34, P4, R115, c[0x0][0x160], RZ ;  /* 0x0000580073227a10 */ /* 0x000fe40007f9e0ff */
[----:B------:R-:W-:Y:S02]  /*0590*/  SHF.L.U64.HI R103, R27, 0x8, R2 ;  /* 0x000000081b677819 */ /* 0x000fe40000010202 */
[----:B------:R-:W-:Y:S02]  /*05a0*/  LOP3.LUT R107, R107, R21, RZ, 0xfc, !PT ;  /* 0x000000156b6b7212 */ /* 0x000fe400078efcff */
[----:B------:R-:W-:-:S02]  /*05b0*/  LOP3.LUT R104, R57, R20, RZ, 0xfc, !PT ;  /* 0x0000001439687212 */ /* 0x000fc400078efcff */
[----:B------:R-:W-:Y:S02]  /*05c0*/  IADD3 R48, P2, R108, c[0x0][0x160], RZ ;  /* 0x000058006c307a10 */ /* 0x000fe40007f5e0ff */
[----:B------:R-:W-:Y:S02]  /*05d0*/  SHF.L.U64.HI R91, R53, 0x8, R2 ;  /* 0x00000008355b7819 */ /* 0x000fe40000010202 */
[----:B------:R-:W-:Y:S02]  /*05e0*/  SHF.L.U32 R15, R77, 0x8, RZ ;  /* 0x000000084d0f7819 */ /* 0x000fe400000006ff */
[-C--:B------:R-:W-:Y:S02]  /*05f0*/  LOP3.LUT R100, R47, R20.reuse, RZ, 0xfc, !PT ;  /* 0x000000142f647212 */ /* 0x080fe400078efcff */
[----:B------:R-:W-:Y:S02]  /*0600*/  LOP3.LUT R4, R7, R20, RZ, 0xfc, !PT ;  /* 0x0000001407047212 */ /* 0x000fe400078efcff */
[----:B------:R-:W-:-:S02]  /*0610*/  LOP3.LUT R7, R35, R21, RZ, 0xfc, !PT ;  /* 0x0000001523077212 */ /* 0x000fc400078efcff */
[----:B------:R-:W-:Y:S01]  /*0620*/  SHF.L.U32 R45, R83, 0x8, RZ ;  /* 0x00000008532d7819 */ /* 0x000fe200000006ff */
[----:B0-----:R-:W-:Y:S01]  /*0630*/  FADD R24, R10, R3 ;  /* 0x000000030a187221 */ /* 0x001fe20000000000 */
[-C--:B------:R-:W-:Y:S02]  /*0640*/  LOP3.LUT R102, R49, R21.reuse, RZ, 0xfc, !PT ;  /* 0x0000001531667212 */ /* 0x080fe400078efcff */
[----:B------:R-:W-:Y:S01]  /*0650*/  IADD3.X R35, R114, c[0x0][0x164], RZ, P4, !PT ;  /* 0x0000590072237a10 */ /* 0x000fe200027fe4ff */
[----:B------:R-:W-:Y:S01]  /*0660*/  FADD R24, R24, c[0x0][0x178] ;  /* 0x00005e0018187621 */ /* 0x000fe20000000000 */
[----:B------:R-:W-:Y:S02]  /*0670*/  LOP3.LUT R103, R103, R21, RZ, 0xfc, !PT ;  /* 0x0000001567677212 */ /* 0x000fe400078efcff */
[----:B------:R-:W-:Y:S02]  /*0680*/  IADD3 R44, P4, R104, c[0x0][0x160], RZ ;  /* 0x00005800682c7a10 */ /* 0x000fe40007f9e0ff */
[----:B------:R-:W-:Y:S01]  /*0690*/  IADD3.X R49, R107, c[0x0][0x164], RZ, P2, !PT ;  /* 0x000059006b317a10 */ /* 0x000fe200017fe4ff */
[----:B------:R-:W0:Y:S01]  /*06a0*/  MUFU.SQRT R24, R24 ;  /* 0x0000001800187308 */ /* 0x000e220000002000 */
[----:B------:R-:W-:-:S02]  /*06b0*/  SHF.L.U64.HI R43, R77, 0x8, R2 ;  /* 0x000000084d2b7819 */ /* 0x000fc40000010202 */
[----:B------:R-:W-:Y:S02]  /*06c0*/  LOP3.LUT R91, R91, R21, RZ, 0xfc, !PT ;  /* 0x000000155b5b7212 */ /* 0x000fe400078efcff */
[-C--:B------:R-:W-:Y:S02]  /*06d0*/  LOP3.LUT R14, R15, R20.reuse, RZ, 0xfc, !PT ;  /* 0x000000140f0e7212 */ /* 0x080fe400078efcff */
[----:B------:R-:W-:Y:S02]  /*06e0*/  IADD3 R60, P2, R100, c[0x0][0x160], RZ ;  /* 0x00005800643c7a10 */ /* 0x000fe40007f5e0ff */
[----:B------:R-:W-:Y:S02]  /*06f0*/  LOP3.LUT R90, R45, R20, RZ, 0xfc, !PT ;  /* 0x000000142d5a7212 */ /* 0x000fe400078efcff */
[----:B------:R-:W-:Y:S02]  /*0700*/  SHF.L.U32 R67, R31, 0x8, RZ ;  /* 0x000000081f437819 */ /* 0x000fe400000006ff */
[----:B------:R-:W-:-:S02]  /*0710*/  IADD3.X R45, R103, c[0x0][0x164], RZ, P4, !PT ;  /* 0x00005900672d7a10 */ /* 0x000fc400027fe4ff */
[----:B------:R-:W-:Y:S02]  /*0720*/  LOP3.LUT R15, R43, R21, RZ, 0xfc, !PT ;  /* 0x000000152b0f7212 */ /* 0x000fe400078efcff */
[----:B------:R-:W-:Y:S02]  /*0730*/  IADD3 R66, P4, R14, c[0x0][0x160], RZ ;  /* 0x000058000e427a10 */ /* 0x000fe40007f9e0ff */
[----:B------:R-:W-:Y:S02]  /*0740*/  IADD3.X R61, R91, c[0x0][0x164], RZ, P2, !PT ;  /* 0x000059005b3d7a10 */ /* 0x000fe400017fe4ff */
[----:B0-----:R-:W-:Y:S02]  /*0750*/  FSETP.GT.AND P2, PT, R24, 8.50705917302346158658e+37, PT ;  /* 0x7e8000001800780b */ /* 0x001fe40003f44000 */
[----:B------:R-:W-:Y:S02]  /*0760*/  LOP3.LUT R110, R67, R20, RZ, 0xfc, !PT ;  /* 0x00000014436e7212 */ /* 0x000fe400078efcff */
[----:B------:R-:W-:-:S02]  /*0770*/  IADD3.X R67, R15, c[0x0][0x164], RZ, P4, !PT ;  /* 0x000059000f437a10 */ /* 0x000fc400027fe4ff */
[----:B------:R-:W-:Y:S02]  /*0780*/  FSETP.GEU.AND P4, PT, R24, 1.175494350822287508e-38, PT ;  /* 0x008000001800780b */ /* 0x000fe40003f8e000 */
[----:B------:R-:W-:Y:S02]  /*0790*/  FSEL R28, R80, 1, P2 ;  /* 0x3f800000501c7808 */ /* 0x000fe40001000000 */
[----:B------:R-:W-:Y:S02]  /*07a0*/  SHF.L.U64.HI R111, R31, 0x8, R2 ;  /* 0x000000081f6f7819 */ /* 0x000fe40000010202 */
[----:B------:R-:W-:Y:S01]  /*07b0*/  ISETP.GE.U32.AND.EX P0, PT, R2, RZ, PT, P5 ;  /* 0x000000ff0200720c */ /* 0x000fe20003f06150 */
[----:B------:R-:W-:Y:S01]  /*07c0*/  @P2 FMUL R24, R24, 0.25 ;  /* 0x3e80000018182820 */ /* 0x000fe20000400000 */
[----:B------:R-:W-:Y:S02]  /*07d0*/  SHF.L.U32 R101, R51, 0x8, RZ ;  /* 0x0000000833657819 */ /* 0x000fe400000006ff */
[----:B------:R-:W-:-:S02]  /*07e0*/  SHF.L.U32 R9, R63, 0x8, RZ ;  /* 0x000000083f097819 */ /* 0x000fc400000006ff */
[C---:B------:R-:W-:Y:S01]  /*07f0*/  SHF.L.U32 R105, R25.reuse, 0x8, RZ ;  /* 0x0000000819697819 */ /* 0x040fe200000006ff */
[----:B------:R-:W-:Y:S01]  /*0800*/  @!P4 FMUL R24, R24, 16777216 ;  /* 0x4b8000001818c820 */ /* 0x000fe20000400000 */
[----:B------:R-:W-:Y:S01]  /*0810*/  @!P4 FMUL R28, R28, 16777216 ;  /* 0x4b8000001c1cc820 */ /* 0x000fe20000400000 */
[--C-:B------:R-:W-:Y:S02]  /*0820*/  SHF.L.U64.HI R59, R25, 0x8, R2.reuse ;  /* 0x00000008193b7819 */ /* 0x100fe40000010202 */
[--C-:B------:R-:W-:Y:S01]  /*0830*/  SHF.L.U64.HI R89, R83, 0x8, R2.reuse ;  /* 0x0000000853597819 */ /* 0x100fe20000010202 */
[----:B------:R-:W0:Y:S01]  /*0840*/  MUFU.RCP R81, R24 ;  /* 0x0000001800517308 */ /* 0x000e220000001000 */
[C---:B------:R-:W-:Y:S02]  /*0850*/  SHF.L.U32 R11, R55.reuse, 0x8, RZ ;  /* 0x00000008370b7819 */ /* 0x040fe400000006ff */
[--C-:B------:R-:W-:Y:S02]  /*0860*/  SHF.L.U64.HI R41, R55, 0x8, R2.reuse ;  /* 0x0000000837297819 */ /* 0x100fe40000010202 */
[----:B------:R-:W-:-:S02]  /*0870*/  SHF.L.U64.HI R39, R63, 0x8, R2 ;  /* 0x000000083f277819 */ /* 0x000fc40000010202 */
[C---:B------:R-:W-:Y:S02]  /*0880*/  SHF.L.U32 R13, R65.reuse, 0x8, RZ ;  /* 0x00000008410d7819 */ /* 0x040fe400000006ff */
[--C-:B------:R-:W-:Y:S02]  /*0890*/  SHF.L.U64.HI R37, R65, 0x8, R2.reuse ;  /* 0x0000000841257819 */ /* 0x100fe40000010202 */
[C---:B------:R-:W-:Y:S02]  /*08a0*/  SHF.L.U32 R3, R79.reuse, 0x8, RZ ;  /* 0x000000084f037819 */ /* 0x040fe400000006ff */
[----:B------:R-:W-:Y:S02]  /*08b0*/  SHF.L.U64.HI R33, R79, 0x8, R2 ;  /* 0x000000084f217819 */ /* 0x000fe40000010202 */
[----:B------:R-:W-:Y:S01]  /*08c0*/  IADD3 R98, P2, R98, c[0x0][0x168], RZ ;  /* 0x00005a0062627a10 */ /* 0x000fe20007f5e0ff */
[----:B0-----:R-:W-:Y:S01]  /*08d0*/  FMUL R81, R81, R28 ;  /* 0x0000001c51517220 */ /* 0x001fe20000400000 */
[----:B------:R-:W-:-:S02]  /*08e0*/  IADD3 R92, P4, R92, c[0x0][0x168], RZ ;  /* 0x00005a005c5c7a10 */ /* 0x000fc40007f9e0ff */
[-C--:B------:R-:W-:Y:S02]  /*08f0*/  LOP3.LUT R111, R111, R21.reuse, RZ, 0xfc, !PT ;  /* 0x000000156f6f7212 */ /* 0x080fe400078efcff */
[----:B------:R-:W-:Y:S02]  /*0900*/  IADD3 R36, P3, R110, c[0x0][0x160], RZ ;  /* 0x000058006e247a10 */ /* 0x000fe40007f7e0ff */
[-C--:B------:R-:W-:Y:S02]  /*0910*/  LOP3.LUT R101, R101, R20.reuse, RZ, 0xfc, !PT ;  /* 0x0000001465657212 */ /* 0x080fe400078efcff */
[-C--:B------:R-:W-:Y:S02]  /*0920*/  LOP3.LUT R8, R9, R20.reuse, RZ, 0xfc, !PT ;  /* 0x0000001409087212 */ /* 0x080fe400078efcff */
[----:B------:R-:W-:Y:S02]  /*0930*/  LOP3.LUT R105, R105, R20, RZ, 0xfc, !PT ;  /* 0x0000001469697212 */ /* 0x000fe400078efcff */
[----:B------:R-:W-:-:S02]  /*0940*/  LOP3.LUT R106, R59, R21, RZ, 0xfc, !PT ;  /* 0x000000153b6a7212 */ /* 0x000fc400078efcff */
[-C--:B------:R-:W-:Y:S02]  /*0950*/  LOP3.LUT R89, R89, R21.reuse, RZ, 0xfc, !PT ;  /* 0x0000001559597212 */ /* 0x080fe400078efcff */
[-C--:B------:R-:W-:Y:S02]  /*0960*/  LOP3.LUT R11, R11, R20.reuse, RZ, 0xfc, !PT ;  /* 0x000000140b0b7212 */ /* 0x080fe400078efcff */
[-C--:B------:R-:W-:Y:S02]  /*0970*/  LOP3.LUT R12, R41, R21.reuse, RZ, 0xfc, !PT ;  /* 0x00000015290c7212 */ /* 0x080fe400078efcff */
[-C--:B------:R-:W-:Y:S02]  /*0980*/  LOP3.LUT R9, R39, R21.reuse, RZ, 0xfc, !PT ;  /* 0x0000001527097212 */ /* 0x080fe400078efcff */
[----:B------:R-:W-:Y:S02]  /*0990*/  LOP3.LUT R13, R13, R20, RZ, 0xfc, !PT ;  /* 0x000000140d0d7212 */ /* 0x000fe400078efcff */
[----:B------:R-:W-:-:S02]  /*09a0*/  LOP3.LUT R10, R37, R21, RZ, 0xfc, !PT ;  /* 0x00000015250a7212 */ /* 0x000fc400078efcff */
[----:B------:R-:W-:Y:S02]  /*09b0*/  LOP3.LUT R3, R3, R20, RZ, 0xfc, !PT ;  /* 0x0000001403037212 */ /* 0x000fe400078efcff */
[----:B------:R-:W-:Y:S02]  /*09c0*/  LOP3.LUT R6, R33, R21, RZ, 0xfc, !PT ;  /* 0x0000001521067212 */ /* 0x000fe400078efcff */
[----:B------:R-:W-:Y:S01]  /*09d0*/  IADD3.X R99, R22, c[0x0][0x16c], RZ, P2, !PT ;  /* 0x00005b0016637a10 */ /* 0x000fe200017fe4ff */
[----:B------:R-:W-:Y:S01]  /*09e0*/  CS2R R20, SRZ ;  /* 0x0000000000147805 */ /* 0x000fe2000001ff00 */
[----:B------:R-:W-:Y:S02]  /*09f0*/  IADD3.X R93, R23, c[0x0][0x16c], RZ, P4, !PT ;  /* 0x00005b00175d7a10 */ /* 0x000fe400027fe4ff */
[----:B------:R-:W-:Y:S01]  /*0a00*/  CS2R R22, SRZ ;  /* 0x0000000000167805 */ /* 0x000fe2000001ff00 */
[----:B------:R-:W-:Y:S02]  /*0a10*/  IADD3.X R37, R111, c[0x0][0x164], RZ, P3, !PT ;  /* 0x000059006f257a10 */ /* 0x000fe40001ffe4ff */
[----:B------:R-:W-:-:S02]  /*0a20*/  IADD3 R56, P3, R101, c[0x0][0x160], RZ ;  /* 0x0000580065387a10 */ /* 0x000fc40007f7e0ff */
[----:B------:R-:W-:Y:S01]  /*0a30*/  IADD3 R46, P1, R105, c[0x0][0x160], RZ ;  /* 0x00005800692e7a10 */ /* 0x000fe20007f3e0ff */
[----:B------:R0:W3:Y:S01]  /*0a40*/  @!P0 LDG.E.128 R20, [R34.64] ;  /* 0x0000000422148981 */ /* 0x0000e2000c1e1d00 */
[----:B------:R-:W-:Y:S02]  /*0a50*/  IADD3.X R57, R102, c[0x0][0x164], RZ, P3, !PT ;  /* 0x0000590066397a10 */ /* 0x000fe40001ffe4ff */
[----:B------:R-:W-:Y:S02]  /*0a60*/  IADD3 R70, P3, R11, c[0x0][0x160], RZ ;  /* 0x000058000b467a10 */ /* 0x000fe40007f7e0ff */
[----:B------:R-:W-:Y:S02]  /*0a70*/  IADD3.X R47, R106, c[0x0][0x164], RZ, P1, !PT ;  /* 0x000059006a2f7a10 */ /* 0x000fe40000ffe4ff */
[----:B------:R-:W-:Y:S02]  /*0a80*/  IADD3.X R71, R12, c[0x0][0x164], RZ, P3, !PT ;  /* 0x000059000c477a10 */ /* 0x000fe40001ffe4ff */
[----:B------:R-:W-:-:S02]  /*0a90*/  IADD3 R72, P3, R13, c[0x0][0x160], RZ ;  /* 0x000058000d487a10 */ /* 0x000fc40007f7e0ff */
[----:B------:R-:W-:Y:S02]  /*0aa0*/  IADD3 R58, P1, R90, c[0x0][0x160], RZ ;  /* 0x000058005a3a7a10 */ /* 0x000fe40007f3e0ff */
[----:B------:R-:W-:Y:S02]  /*0ab0*/  IADD3.X R73, R10, c[0x0][0x164], RZ, P3, !PT ;  /* 0x000059000a497a10 */ /* 0x000fe40001ffe4ff */
[----:B------:R-:W-:Y:S02]  /*0ac0*/  IADD3 R96, P3, R3, c[0x0][0x160], RZ ;  /* 0x0000580003607a10 */ /* 0x000fe40007f7e0ff */
[----:B------:R-:W-:Y:S02]  /*0ad0*/  IADD3.X R59, R89, c[0x0][0x164], RZ, P1, !PT ;  /* 0x00005900593b7a10 */ /* 0x000fe40000ffe4ff */
[----:B------:R-:W-:Y:S02]  /*0ae0*/  IADD3.X R97, R6, c[0x0][0x164], RZ, P3, !PT ;  /* 0x0000590006617a10 */ /* 0x000fe40001ffe4ff */
[----:B------:R-:W-:-:S02]  /*0af0*/  IADD3 R68, P1, R8, c[0x0][0x160], RZ ;  /* 0x0000580008447a10 */ /* 0x000fc40007f3e0ff */
[----:B------:R-:W-:Y:S02]  /*0b00*/  ISETP.GE.U32.AND P3, PT, R29, 0xf70, PT ;  /* 0x00000f701d00780c */ /* 0x000fe40003f66070 */
[----:B------:R-:W-:Y:S02]  /*0b10*/  P2R R112, PR, RZ, 0x1 ;  /* 0x00000001ff707803 */ /* 0x000fe40000000000 */
[----:B------:R-:W-:Y:S02]  /*0b20*/  IADD3.X R69, R9, c[0x0][0x164], RZ, P1, !PT ;  /* 0x0000590009457a10 */ /* 0x000fe40000ffe4ff */
[----:B------:R-:W-:Y:S02]  /*0b30*/  ISETP.GE.U32.AND.EX P0, PT, R2, RZ, PT, P3 ;  /* 0x000000ff0200720c */ /* 0x000fe40003f06130 */
[----:B------:R-:W-:Y:S02]  /*0b40*/  IADD3 R94, P1, R4, c[0x0][0x160], RZ ;  /* 0x00005800045e7a10 */ /* 0x000fe40007f3e0ff */
[----:B------:R-:W-:-:S02]  /*0b50*/  ISETP.GE.U32.AND P2, PT, R25, 0xf70, PT ;  /* 0x00000f701900780c */ /* 0x000fc40003f46070 */
[----:B------:R-:W-:Y:S01]  /*0b60*/  IADD3.X R95, R7, c[0x0][0x164], RZ, P1, !PT ;  /* 0x00005900075f7a10 */ /* 0x000fe20000ffe4ff */
[----:B------:R-:W-:Y:S01]  /*0b70*/  CS2R R28, SRZ ;  /* 0x00000000001c7805 */ /* 0x000fe2000001ff00 */
[----:B------:R-:W-:Y:S02]  /*0b80*/  ISETP.GE.U32.AND P1, PT, R31, 0xf70, PT ;  /* 0x00000f701f00780c */ /* 0x000fe40003f26070 */
[----:B------:R-:W-:Y:S01]  /*0b90*/  ISETP.GE.U32.AND P6, PT, R83, 0xf70, PT ;  /* 0x00000f705300780c */ /* 0x000fe20003fc6070 */
[----:B------:R-:W-:Y:S01]  /*0ba0*/  CS2R R30, SRZ ;  /* 0x00000000001e7805 */ /* 0x000fe2000001ff00 */
[C---:B------:R-:W-:Y:S01]  /*0bb0*/  ISETP.GE.U32.AND.EX P2, PT, R2.reuse, RZ, PT, P2 ;  /* 0x000000ff0200720c */ /* 0x040fe20003f46120 */
[----:B------:R-:W-:Y:S01]  /*0bc0*/  CS2R R32, SRZ ;  /* 0x0000000000207805 */ /* 0x000fe2000001ff00 */
[C---:B------:R-:W-:Y:S01]  /*0bd0*/  ISETP.GE.U32.AND.EX P1, PT, R2.reuse, RZ, PT, P1 ;  /* 0x000000ff0200720c */ /* 0x040fe20003f26110 */
[----:B0-----:R-:W-:Y:S01]  /*0be0*/  CS2R R34, SRZ ;  /* 0x0000000000227805 */ /* 0x001fe2000001ff00 */
[----:B------:R-:W-:Y:S01]  /*0bf0*/  P2R R109, PR, RZ, 0x1 ;  /* 0x00000001ff6d7803 */ /* 0x000fe20000000000 */
[----:B------:R0:W4:Y:S01]  /*0c00*/  @!P0 LDG.E.128 R28, [R48.64] ;  /* 0x00000004301c8981 */ /* 0x000122000c1e1d00 */
[----:B------:R-:W-:Y:S01]  /*0c10*/  ISETP.GE.U32.AND.EX P0, PT, R2, RZ, PT, P6 ;  /* 0x000000ff0200720c */ /* 0x000fe20003f06160 */
[----:B------:R-:W-:Y:S01]  /*0c20*/  CS2R R24, SRZ ;  /* 0x0000000000187805 */ /* 0x000fe2000001ff00 */
[----:B------:R-:W-:-:S02]  /*0c30*/  ISETP.GE.U32.AND P5, PT, R27, 0xf70, PT ;  /* 0x00000f701b00780c */ /* 0x000fc40003fa6070 */
[----:B------:R-:W-:Y:S01]  /*0c40*/  ISETP.GE.U32.AND P4, PT, R51, 0xf70, PT ;  /* 0x00000f703300780c */ /* 0x000fe20003f86070 */
[----:B------:R-:W-:Y:S01]  /*0c50*/  CS2R R26, SRZ ;  /* 0x00000000001a7805 */ /* 0x000fe2000001ff00 */
[----:B------:R-:W-:Y:S01]  /*0c60*/  ISETP.GE.U32.AND P6, PT, R77, 0xf70, PT ;  /* 0x00000f704d00780c */ /* 0x000fe20003fc6070 */
[----:B------:R-:W-:Y:S01]  /*0c70*/  CS2R R50, SRZ ;  /* 0x0000000000327805 */ /* 0x000fe2000001ff00 */
[C---:B------:R-:W-:Y:S01]  /*0c80*/  ISETP.GE.U32.AND.EX P5, PT, R2.reuse, RZ, PT, P5 ;  /* 0x000000ff0200720c */ /* 0x040fe20003fa6150 */
[----:B0-----:R-:W-:Y:S01]  /*0c90*/  CS2R R48, SRZ ;  /* 0x0000000000307805 */ /* 0x001fe2000001ff00 */
[C---:B------:R-:W-:Y:S01]  /*0ca0*/  ISETP.GE.U32.AND.EX P4, PT, R2.reuse, RZ, PT, P4 ;  /* 0x000000ff0200720c */ /* 0x040fe20003f86140 */
[----:B------:R0:W5:Y:S01]  /*0cb0*/  @!P2 LDG.E.128 R32, [R46.64] ;  /* 0x000000042e20a981 */ /* 0x000162000c1e1d00 */
[----:B------:R-:W-:Y:S02]  /*0cc0*/  P2R R62, PR, RZ, 0x4 ;  /* 0x00000004ff3e7803 */ /* 0x000fe40000000000 */
[----:B------:R-:W-:Y:S01]  /*0cd0*/  ISETP.GE.U32.AND P3, PT, R53, 0xf70, PT ;  /* 0x00000f703500780c */ /* 0x000fe20003f66070 */
[----:B------:R1:W3:Y:S01]  /*0ce0*/  @!P1 LDG.E.128 R24, [R36.64] ;  /* 0x0000000424189981 */ /* 0x0002e2000c1e1d00 */
[----:B------:R-:W-:-:S02]  /*0cf0*/  ISETP.GE.U32.AND.EX P2, PT, R2, RZ, PT, P6 ;  /* 0x000000ff0200720c */ /* 0x000fc40003f46160 */
[----:B------:R-:W-:Y:S01]  /*0d00*/  ISETP.GE.U32.AND P6, PT, R55, 0xf70, PT ;  /* 0x00000f703700780c */ /* 0x000fe20003fc6070 */
[----:B------:R-:W-:Y:S01]  /*0d10*/  CS2R R38, SRZ ;  /* 0x0000000000267805 */ /* 0x000fe2000001ff00 */
[C---:B------:R-:W-:Y:S01]  /*0d20*/  ISETP.GE.U32.AND.EX P3, PT, R2.reuse, RZ, PT, P3 ;  /* 0x000000ff0200720c */ /* 0x040fe20003f66130 */
[----:B------:R0:W3:Y:S01]  /*0d30*/  @!P0 LDG.E.128 R48, [R58.64] ;  /* 0x000000043a308981 */ /* 0x0000e2000c1e1d00 */
[----:B------:R-:W-:Y:S01]  /*0d40*/  P2R R82, PR, RZ, 0x1 ;  /* 0x00000001ff527803 */ /* 0x000fe20000000000 */
[----:B------:R-:W-:Y:S01]  /*0d50*/  CS2R R40, SRZ ;  /* 0x0000000000287805 */ /* 0x000fe2000001ff00 */
[----:B------:R-:W-:Y:S01]  /*0d60*/  CS2R R42, SRZ ;  /* 0x00000000002a7805 */ /* 0x000fe2000001ff00 */
[----:B-1----:R-:W-:Y:S01]  /*0d70*/  CS2R R36, SRZ ;  /* 0x0000000000247805 */ /* 0x002fe2000001ff00 */
[C---:B------:R-:W-:Y:S02]  /*0d80*/  ISETP.GE.U32.AND.EX P0, PT, R2.reuse, RZ, PT, P6 ;  /* 0x000000ff0200720c */ /* 0x040fe40003f06160 */
[----:B------:R-:W-:Y:S01]  /*0d90*/  ISETP.GE.U32.AND P6, PT, R63, 0xf70, PT ;  /* 0x00000f703f00780c */ /* 0x000fe20003fc6070 */
[----:B------:R-:W-:Y:S01]  /*0da0*/  CS2R R52, SRZ ;  /* 0x0000000000347805 */ /* 0x000fe2000001ff00 */
[----:B------:R-:W-:Y:S01]  /*0db0*/  P2R R64, PR, RZ, 0x2 ;  /* 0x00000002ff407803 */ /* 0x000fe20000000000 */
[----:B------:R1:W3:Y:S01]  /*0dc0*/  @!P5 LDG.E.128 R36, [R44.64] ;  /* 0x000000042c24d981 */ /* 0x0002e2000c1e1d00 */
[----:B------:R-:W-:Y:S01]  /*0dd0*/  CS2R R54, SRZ ;  /* 0x0000000000367805 */ /* 0x000fe2000001ff00 */
[----:B0-----:R-:W-:Y:S01]  /*0de0*/  CS2R R46, SRZ ;  /* 0x00000000002e7805 */ /* 0x001fe2000001ff00 */
[----:B------:R-:W-:Y:S01]  /*0df0*/  ISETP.GE.U32.AND.EX P1, PT, R2, RZ, PT, P6 ;  /* 0x000000ff0200720c */ /* 0x000fe20003f26160 */
[----:B------:R0:W3:Y:S01]  /*0e00*/  @!P4 LDG.E.128 R40, [R56.64] ;  /* 0x000000043828c981 */ /* 0x0000e2000c1e1d00 */
[----:B------:R-:W-:Y:S01]  /*0e10*/  CS2R R58, SRZ ;  /* 0x00000000003a7805 */ /* 0x000fe2000001ff00 */
[----:B------:R-:W-:-:S02]  /*0e20*/  ISETP.GE.U32.AND P6, PT, R65, 0xf70, PT ;  /* 0x00000f704100780c */ /* 0x000fc40003fc6070 */
[----:B------:R-:W-:Y:S01]  /*0e30*/  P2R R83, PR, RZ, 0x4 ;  /* 0x00000004ff537803 */ /* 0x000fe20000000000 */
[----:B------:R0:W3:Y:S01]  /*0e40*/  @!P2 LDG.E.128 R52, [R66.64] ;  /* 0x000000044234a981 */ /* 0x0000e2000c1e1d00 */
[----:B-1----:R-:W-:Y:S01]  /*0e50*/  CS2R R44, SRZ ;  /* 0x00000000002c7805 */ /* 0x002fe2000001ff00 */
[----:B0-----:R-:W-:Y:S01]  /*0e60*/  CS2R R56, SRZ ;  /* 0x0000000000387805 */ /* 0x001fe2000001ff00 */
[----:B------:R-:W-:-:S04]  /*0e70*/  ISETP.NE.AND P2, PT, R62, RZ, PT ;  /* 0x000000ff3e00720c */ /* 0x000fc80003f45270 */
[----:B------:R0:W4:Y:S01]  /*0e80*/  @!P3 LDG.E.128 R44, [R60.64] ;  /* 0x000000043c2cb981 */ /* 0x000122000c1e1d00 */
[----:B------:R-:W-:Y:S01]  /*0e90*/  P2R R84, PR, RZ, 0x1 ;  /* 0x00000001ff547803 */ /* 0x000fe20000000000 */
[----:B------:R-:W-:Y:S02]  /*0ea0*/  CS2R R62, SRZ ;  /* 0x00000000003e7805 */ /* 0x000fe4000001ff00 */
[----:B------:R1:W4:Y:S01]  /*0eb0*/  @!P0 LDG.E.128 R56, [R70.64] ;  /* 0x0000000446388981 */ /* 0x000322000c1e1d00 */
[----:B------:R-:W-:Y:S01]  /*0ec0*/  ISETP.GE.U32.AND.EX P0, PT, R2, RZ, PT, P6 ;  /* 0x000000ff0200720c */ /* 0x000fe20003f06160 */
[----:B0-----:R-:W-:Y:S01]  /*0ed0*/  CS2R R60, SRZ ;  /* 0x00000000003c7805 */ /* 0x001fe2000001ff00 */
[----:B------:R-:W-:Y:S01]  /*0ee0*/  P2R R85, PR, RZ, 0x2 ;  /* 0x00000002ff557803 */ /* 0x000fe20000000000 */
[----:B------:R-:W-:-:S04]  /*0ef0*/  CS2R R66, SRZ ;  /* 0x0000000000427805 */ /* 0x000fc8000001ff00 */
[----:B------:R0:W4:Y:S01]  /*0f00*/  @!P1 LDG.E.128 R60, [R68.64] ;  /* 0x00000004443c9981 */ /* 0x000122000c1e1d00 */
[----:B------:R-:W-:Y:S02]  /*0f10*/  ISETP.NE.AND P1, PT, R64, RZ, PT ;  /* 0x000000ff4000720c */ /* 0x000fe40003f25270 */
[----:B------:R-:W-:Y:S01]  /*0f20*/  CS2R R64, SRZ ;  /* 0x0000000000407805 */ /* 0x000fe2000001ff00 */
[----:B------:R-:W-:Y:S02]  /*0f30*/  ISETP.GE.U32.AND P6, PT, R75, 0xf70, PT ;  /* 0x00000f704b00780c */ /* 0x000fe40003fc6070 */
[----:B------:R-:W-:Y:S01]  /*0f40*/  P2R R86, PR, RZ, 0x1 ;  /* 0x00000001ff567803 */ /* 0x000fe20000000000 */
[-C--:B------:R-:W-:Y:S02]  /*0f50*/  FMUL R88, R88, R81.reuse ;  /* 0x0000005158587220 */ /* 0x080fe40000400000 */
[----:B------:R2:W4:Y:S01]  /*0f60*/  @!P0 LDG.E.128 R64, [R72.64] ;  /* 0x0000000448408981 */ /* 0x000522000c1e1d00 */
[----:B------:R-:W-:Y:S01]  /*0f70*/  ISETP.GE.U32.AND.EX P0, PT, R2, RZ, PT, P6 ;  /* 0x000000ff0200720c */ /* 0x000fe20003f06160 */
[-C--:B-1----:R-:W-:Y:S01]  /*0f80*/  FMUL R71, R76, R81.reuse ;  /* 0x000000514c477220 */ /* 0x082fe20000400000 */
[-C--:B------:R-:W-:Y:S01]  /*0f90*/  FMUL R78, R78, R81.reuse ;  /* 0x000000514e4e7220 */ /* 0x080fe20000400000 */
[----:B------:R-:W-:Y:S01]  /*0fa0*/  FMUL R87, R124, R81 ;  /* 0x000000517c577220 */ /* 0x000fe20000400000 */
[----:B0-----:R-:W-:-:S02]  /*0fb0*/  CS2R R68, SRZ ;  /* 0x0000000000447805 */ /* 0x001fc4000001ff00 */
[----:B------:R-:W-:Y:S02]  /*0fc0*/  F2FP.PACK_AB R76, R71, R88 ;  /* 0x00000058474c723e */ /* 0x000fe400000000ff */
[----:B------:R-:W-:Y:S01]  /*0fd0*/  CS2R R70, SRZ ;  /* 0x0000000000467805 */ /* 0x000fe2000001ff00 */
[----:B------:R-:W-:Y:S02]  /*0fe0*/  ISETP.GE.U32.AND P6, PT, R79, 0xf70, PT ;  /* 0x00000f704f00780c */ /* 0x000fe40003fc6070 */
[----:B------:R-:W-:Y:S02]  /*0ff0*/  F2FP.PACK_AB R78, R87, R78 ;  /* 0x0000004e574e723e */ /* 0x000fe400000000ff */
[----:B------:R-:W-:Y:S01]  /*1000*/  ISETP.GE.U32.AND.EX P6, PT, R2, RZ, PT, P6 ;  /* 0x000000ff0200720c */ /* 0x000fe20003fc6160 */
[----:B------:R0:W4:Y:S01]  /*1010*/  @!P0 LDG.E.128 R68, [R94.64] ;  /* 0x000000045e448981 */ /* 0x000122000c1e1d00 */
[----:B------:R-:W-:Y:S02]  /*1020*/  P2R R87, PR, RZ, 0x1 ;  /* 0x00000001ff577803 */ /* 0x000fe40000000000 */
[----:B------:R-:W-:Y:S01]  /*1030*/  ISETP.NE.AND P0, PT, R116, RZ, PT ;  /* 0x000000ff7400720c */ /* 0x000fe20003f05270 */
[----:B--2---:R-:W-:-:S02]  /*1040*/  HADD2.F32 R117, -RZ, R16.H1_H1 ;  /* 0x30000010ff757230 */ /* 0x004fc40000004100 */
[----:B------:R-:W-:-:S03]  /*1050*/  HADD2.F32 R119, -RZ, R16.H0_H0 ;  /* 0x20000010ff777230 */ /* 0x000fc60000004100 */
[----:B------:R-:W-:Y:S01]  /*1060*/  FMUL R16, R117, R117 ;  /* 0x0000007575107220 */ /* 0x000fe20000400000 */
[----:B------:R-:W-:-:S03]  /*1070*/  HADD2.F32 R121, -RZ, R17.H0_H0 ;  /* 0x20000011ff797230 */ /* 0x000fc60000004100 */
[----:B------:R-:W-:Y:S01]  /*1080*/  FFMA R16, R119, R119, R16 ;  /* 0x0000007777107223 */ /* 0x000fe20000000010 */
[-C--:B------:R-:W-:Y:S01]  /*1090*/  FMUL R79, R118, R81.reuse ;  /* 0x00000051764f7220 */ /* 0x080fe20000400000 */
[----:B------:R-:W-:Y:S01]  /*10a0*/  HADD2.F32 R17, -RZ, R17.H1_H1 ;  /* 0x30000011ff117230 */ /* 0x000fe20000004100 */
[-C--:B------:R-:W-:Y:S01]  /*10b0*/  FMUL R77, R120, R81.reuse ;  /* 0x00000051784d7220 */ /* 0x080fe20000400000 */
[-C--:B------:R-:W-:Y:S01]  /*10c0*/  FMUL R122, R122, R81.reuse ;  /* 0x000000517a7a7220 */ /* 0x080fe20000400000 */
[----:B------:R-:W-:Y:S01]  /*10d0*/  FMUL R118, R74, R81 ;  /* 0x000000514a767220 */ /* 0x000fe20000400000 */
[----:B------:R-:W-:Y:S01]  /*10e0*/  FFMA R16, R121, R121, R16 ;  /* 0x0000007979107223 */ /* 0x000fe20000000010 */
[----:B------:R-:W-:Y:S01]  /*10f0*/  CS2R R72, SRZ ;  /* 0x0000000000487805 */ /* 0x000fe2000001ff00 */
[----:B------:R-:W-:Y:S01]  /*1100*/  CS2R R74, SRZ ;  /* 0x00000000004a7805 */ /* 0x000fe2000001ff00 */
[----:B------:R-:W-:Y:S01]  /*1110*/  HADD2.F32 R123, -RZ, R18.H0_H0 ;  /* 0x20000012ff7b7230 */ /* 0x000fe20000004100 */
[----:B------:R-:W-:Y:S01]  /*1120*/  FFMA R16, R17, R17, R16 ;  /* 0x0000001111107223 */ /* 0x000fe20000000010 */
[----:B------:R-:W-:-:S02]  /*1130*/  F2FP.PACK_AB R77, R122, R77 ;  /* 0x0000004d7a4d723e */ /* 0x000fc400000000ff */
[----:B------:R-:W-:Y:S01]  /*1140*/  F2FP.PACK_AB R79, R118, R79 ;  /* 0x0000004f764f723e */ /* 0x000fe200000000ff */
[----:B0-----:R-:W-:Y:S01]  /*1150*/  HADD2.F32 R95, -RZ, R18.H1_H1 ;  /* 0x30000012ff5f7230 */ /* 0x001fe20000004100 */
[----:B------:R-:W-:Y:S01]  /*1160*/  FFMA R16, R123, R123, R16 ;  /* 0x0000007b7b107223 */ /* 0x000fe20000000010 */
[----:B------:R0:W2:Y:S04]  /*1170*/  @!P6 LDG.E.128 R72, [R96.64] ;  /* 0x000000046048e981 */ /* 0x0000a8000c1e1d00 */
[----:B------:R1:W-:Y:S01]  /*1180*/  @!P0 STG.E.128 [R98.64], R76 ;  /* 0x0000004c62008986 */ /* 0x0003e2000c101d04 */
[----:B------:R-:W-:Y:S01]  /*1190*/  FFMA R16, R95, R95, R16 ;  /* 0x0000005f5f107223 */ /* 0x000fe20000000010 */
[--C-:B-1----:R-:W-:Y:S02]  /*11a0*/  HADD2.F32 R79, -RZ, R19.reuse.H0_H0 ;  /* 0x20000013ff4f7230 */ /* 0x102fe40000004100 */
[----:B------:R-:W-:-:S03]  /*11b0*/  HADD2.F32 R19, -RZ, R19.H1_H1 ;  /* 0x30000013ff137230 */ /* 0x000fc60000004100 */
[----:B------:R-:W-:-:S04]  /*11c0*/  FFMA R16, R79, R79, R16 ;  /* 0x0000004f4f107223 */ /* 0x000fc80000000010 */
[----:B------:R-:W-:-:S05]  /*11d0*/  FFMA R16, R19, R19, R16 ;  /* 0x0000001313107223 */ /* 0x000fca0000000010 */
[----:B------:R-:W1:Y:S02]  /*11e0*/  SHFL.BFLY PT, R77, R16, 0x8, 0x1f ;  /* 0x0d001f00104d7f89 */ /* 0x000e6400000e0000 */
[----:B-1----:R-:W-:-:S05]  /*11f0*/  FADD R77, R16, R77 ;  /* 0x0000004d104d7221 */ /* 0x002fca0000000000 */
[----:B------:R-:W1:Y:S02]  /*1200*/  SHFL.BFLY PT, R18, R77, 0x4, 0x1f ;  /* 0x0c801f004d127f89 */ /* 0x000e6400000e0000 */
[----:B-1----:R-:W-:-:S05]  /*1210*/  FADD R18, R77, R18 ;  /* 0x000000124d127221 */ /* 0x002fca0000000000 */
[----:B0-----:R-:W0:Y:S02]  /*1220*/  SHFL.BFLY PT, R97, R18, 0x2, 0x1f ;  /* 0x0c401f0012617f89 */ /* 0x001e2400000e0000 */
[----:B0-----:R-:W-:-:S05]  /*1230*/  FADD R97, R18, R97 ;  /* 0x0000006112617221 */ /* 0x001fca0000000000 */
[----:B------:R-:W0:Y:S01]  /*1240*/  SHFL.BFLY PT, R76, R97, 0x1, 0x1f ;  /* 0x0c201f00614c7f89 */ /* 0x000e2200000e0000 */
[----:B------:R-:W-:Y:S01]  /*1250*/  P2R R88, PR, RZ, 0x40 ;  /* 0x00000040ff587803 */ /* 0x000fe20000000000 */
[----:B0-----:R-:W-:-:S04]  /*1260*/  FADD R76, R97, R76 ;  /* 0x0000004c614c7221 */ /* 0x001fc80000000000 */
[----:B------:R-:W-:-:S04]  /*1270*/  FADD R94, R76, c[0x0][0x178] ;  /* 0x00005e004c5e7621 */ /* 0x000fc80000000000 */
[----:B------:R-:W0:Y:S02]  /*1280*/  MUFU.SQRT R96, R94 ;  /* 0x0000005e00607308 */ /* 0x000e240000002000 */
[C---:B0-----:R-:W-:Y:S02]  /*1290*/  FSETP.GT.AND P6, PT, R96.reuse, 8.50705917302346158658e+37, PT ;  /* 0x7e8000006000780b */ /* 0x041fe40003fc4000 */
[----:B------:R-:W-:-:S11]  /*12a0*/  FSETP.GEU.AND P0, PT, R96, 1.175494350822287508e-38, PT ;  /* 0x008000006000780b */ /* 0x000fd60003f0e000 */
[----:B------:R-:W-:-:S04]  /*12b0*/  @P6 FMUL R96, R96, 0.25 ;  /* 0x3e80000060606820 */ /* 0x000fc80000400000 */
[----:B------:R-:W-:-:S04]  /*12c0*/  @!P0 FMUL R96, R96, 16777216 ;  /* 0x4b80000060608820 */ /* 0x000fc80000400000 */
[----:B------:R-:W0:Y:S01]  /*12d0*/  MUFU.RCP R78, R96 ;  /* 0x00000060004e7308 */ /* 0x000e220000001000 */
[----:B------:R-:W-:-:S05]  /*12e0*/  FSEL R99, R80, 1, P6 ;  /* 0x3f80000050637808 */ /* 0x000fca0003000000 */
[----:B------:R-:W-:-:S04]  /*12f0*/  @!P0 FMUL R99, R99, 16777216 ;  /* 0x4b80000063638820 */ /* 0x000fc80000400000 */
[----:B0-----:R-:W-:-:S04]  /*1300*/  FMUL R78, R78, R99 ;  /* 0x000000634e4e7220 */ /* 0x001fc80000400000 */
[-C--:B------:R-:W-:Y:S01]  /*1310*/  FMUL R79, R79, R78.reuse ;  /* 0x0000004e4f4f7220 */ /* 0x080fe20000400000 */
[-C--:B------:R-:W-:Y:S01]  /*1320*/  FMUL R98, R19, R78.reuse ;  /* 0x0000004e13627220 */ /* 0x080fe20000400000 */
[----:B------:R-:W-:-:S04]  /*1330*/  FMUL R94, R95, R78 ;  /* 0x0000004e5f5e7220 */ /* 0x000fc80000400000 */
[----:B------:R-:W-:Y:S01]  /*1340*/  F2FP.PACK_AB R19, R98, R79 ;  /* 0x0000004f6213723e */ /* 0x000fe200000000ff */
[--C-:B---3--:R-:W-:Y:S01]  /*1350*/  HADD2.F32 R79, -RZ, R20.reuse.H1_H1 ;  /* 0x30000014ff4f7230 */ /* 0x108fe20000004100 */
[----:B------:R-:W-:Y:S01]  /*1360*/  IADD3 R76, P6, R115, c[0x0][0x168], RZ ;  /* 0x00005a00734c7a10 */ /* 0x000fe20007fde0ff */
[----:B------:R-:W-:-:S03]  /*1370*/  HADD2.F32 R95, -RZ, R20.H0_H0 ;  /* 0x20000014ff5f7230 */ /* 0x000fc60000004100 */
[----:B------:R-:W-:Y:S01]  /*1380*/  FMUL R20, R79, R79 ;  /* 0x0000004f4f147220 */ /* 0x000fe20000400000 */
[--C-:B------:R-:W-:Y:S01]  /*1390*/  HADD2.F32 R97, -RZ, R21.reuse.H0_H0 ;  /* 0x20000015ff617230 */ /* 0x100fe20000004100 */
[----:B------:R-:W-:Y:S02]  /*13a0*/  IADD3.X R77, R114, c[0x0][0x16c], RZ, P6, !PT ;  /* 0x00005b00724d7a10 */ /* 0x000fe400037fe4ff */
[----:B------:R-:W-:Y:S01]  /*13b0*/  FFMA R20, R95, R95, R20 ;  /* 0x0000005f5f147223 */ /* 0x000fe20000000014 */
[----:B------:R-:W-:Y:S01]  /*13c0*/  ISETP.NE.AND P6, PT, R113, RZ, PT ;  /* 0x000000ff7100720c */ /* 0x000fe20003fc5270 */
[-C--:B------:R-:W-:Y:S01]  /*13d0*/  FMUL R121, R121, R78.reuse ;  /* 0x0000004e79797220 */ /* 0x080fe20000400000 */
[-C--:B------:R-:W-:Y:S01]  /*13e0*/  FMUL R18, R17, R78.reuse ;  /* 0x0000004e11127220 */ /* 0x080fe20000400000 */
[----:B------:R-:W-:Y:S01]  /*13f0*/  HADD2.F32 R21, -RZ, R21.H1_H1 ;  /* 0x30000015ff157230 */ /* 0x000fe20000004100 */
[-C--:B------:R-:W-:Y:S01]  /*1400*/  FMUL R16, R119, R78.reuse ;  /* 0x0000004e77107220 */ /* 0x080fe20000400000 */
[-C--:B------:R-:W-:Y:S01]  /*1410*/  FMUL R117, R117, R78.reuse ;  /* 0x0000004e75757220 */ /* 0x080fe20000400000 */
[----:B------:R-:W-:Y:S01]  /*1420*/  FMUL R123, R123, R78 ;  /* 0x0000004e7b7b7220 */ /* 0x000fe20000400000 */
[----:B------:R-:W-:Y:S01]  /*1430*/  FFMA R20, R97, R97, R20 ;  /* 0x0000006161147223 */ /* 0x000fe20000000014 */
[----:B------:R-:W-:Y:S01]  /*1440*/  HADD2.F32 R99, -RZ, R22.H0_H0 ;  /* 0x20000016ff637230 */ /* 0x000fe20000004100 */
[----:B------:R-:W-:-:S02]  /*1450*/  F2FP.PACK_AB R17, R18, R121 ;  /* 0x000000791211723e */ /* 0x000fc400000000ff */
[----:B------:R-:W-:Y:S01]  /*1460*/  FFMA R20, R21, R21, R20 ;  /* 0x0000001515147223 */ /* 0x000fe20000000014 */
[----:B------:R-:W-:Y:S02]  /*1470*/  F2FP.PACK_AB R16, R117, R16 ;  /* 0x000000107510723e */ /* 0x000fe400000000ff */
[----:B------:R-:W-:Y:S01]  /*1480*/  F2FP.PACK_AB R18, R94, R123 ;  /* 0x0000007b5e12723e */ /* 0x000fe200000000ff */
[----:B------:R-:W-:Y:S01]  /*1490*/  HADD2.F32 R113, -RZ, R22.H1_H1 ;  /* 0x30000016ff717230 */ /* 0x000fe20000004100 */
[----:B------:R-:W-:-:S03]  /*14a0*/  FFMA R20, R99, R99, R20 ;  /* 0x0000006363147223 */ /* 0x000fc60000000014 */
[----:B------:R0:W-:Y:S01]  /*14b0*/  @!P6 STG.E.128 [R92.64], R16 ;  /* 0x000000105c00e986 */ /* 0x0001e2000c101d04 */
[----:B------:R-:W-:Y:S01]  /*14c0*/  FFMA R20, R113, R113, R20 ;  /* 0x0000007171147223 */ /* 0x000fe20000000014 */
[--C-:B0-----:R-:W-:Y:S02]  /*14d0*/  HADD2.F32 R17, -RZ, R23.reuse.H0_H0 ;  /* 0x20000017ff117230 */ /* 0x101fe40000004100 */
[----:B------:R-:W-:-:S03]  /*14e0*/  HADD2.F32 R23, -RZ, R23.H1_H1 ;  /* 0x30000017ff177230 */ /* 0x000fc60000004100 */
[----:B------:R-:W-:-:S04]  /*14f0*/  FFMA R20, R17, R17, R20 ;  /* 0x0000001111147223 */ /* 0x000fc80000000014 */
[----:B------:R-:W-:-:S05]  /*1500*/  FFMA R20, R23, R23, R20 ;  /* 0x0000001717147223 */ /* 0x000fca0000000014 */
[----:B------:R-:W0:Y:S02]  /*1510*/  SHFL.BFLY PT, R19, R20, 0x8, 0x1f ;  /* 0x0d001f0014137f89 */ /* 0x000e2400000e0000 */
[----:B0-----:R-:W-:-:S05]  /*1520*/  FADD R19, R20, R19 ;  /* 0x0000001314137221 */ /* 0x001fca0000000000 */
[----:B------:R-:W0:Y:S02]  /*1530*/  SHFL.BFLY PT, R16, R19, 0x4, 0x1f ;  /* 0x0c801f0013107f89 */ /* 0x000e2400000e0000 */
[----:B0-----:R-:W-:-:S05]  /*1540*/  FADD R16, R19, R16 ;  /* 0x0000001013107221 */ /* 0x001fca0000000000 */
[----:B------:R-:W0:Y:S02]  /*1550*/  SHFL.BFLY PT, R93, R16, 0x2, 0x1f ;  /* 0x0c401f00105d7f89 */ /* 0x000e2400000e0000 */
[----:B0-----:R-:W-:-:S05]  /*1560*/  FADD R93, R16, R93 ;  /* 0x0000005d105d7221 */ /* 0x001fca0000000000 */
[----:B------:R-:W0:Y:S02]  /*1570*/  SHFL.BFLY PT, R18, R93, 0x1, 0x1f ;  /* 0x0c201f005d127f89 */ /* 0x000e2400000e0000 */
[----:B0-----:R-:W-:-:S04]  /*1580*/  FADD R18, R93, R18 ;  /* 0x000000125d127221 */ /* 0x001fc80000000000 */
[----:B------:R-:W-:-:S04]  /*1590*/  FADD R18, R18, c[0x0][0x178] ;  /* 0x00005e0012127621 */ /* 0x000fc80000000000 */
[----:B------:R-:W0:Y:S02]  /*15a0*/  MUFU.SQRT R92, R18 ;  /* 0x00000012005c7308 */ /* 0x000e240000002000 */
[C---:B0-----:R-:W-:Y:S02]  /*15b0*/  FSETP.GT.AND P6, PT, R92.reuse, 8.50705917302346158658e+37, PT ;  /* 0x7e8000005c00780b */ /* 0x041fe40003fc4000 */
[----:B------:R-:W-:-:S11]  /*15c0*/  FSETP.GEU.AND P0, PT, R92, 1.175494350822287508e-38, PT ;  /* 0x008000005c00780b */ /* 0x000fd60003f0e000 */
[----:B------:R-:W-:-:S04]  /*15d0*/  @P6 FMUL R92, R92, 0.25 ;  /* 0x3e8000005c5c6820 */ /* 0x000fc80000400000 */
[----:B------:R-:W-:-:S04]  /*15e0*/  @!P0 FMUL R92, R92, 16777216 ;  /* 0x4b8000005c5c8820 */ /* 0x000fc80000400000 */
[----:B------:R0:W1:Y:S01]  /*15f0*/  MUFU.RCP R22, R92 ;  /* 0x0000005c00167308 */ /* 0x0000620000001000 */
[----:B------:R-:W-:-:S05]  /*1600*/  FSEL R19, R80, 1, P6 ;  /* 0x3f80000050137808 */ /* 0x000fca0003000000 */
[----:B------:R-:W-:Y:S01]  /*1610*/  @!P0 FMUL R19, R19, 16777216 ;  /* 0x4b80000013138820 */ /* 0x000fe20000400000 */
[--C-:B0-----:R-:W-:Y:S01]  /*1620*/  HADD2.F32 R92, -RZ, R24.reuse.H1_H1 ;  /* 0x30000018ff5c7230 */ /* 0x101fe20000004100 */
[----:B------:R-:W-:Y:S01]  /*1630*/  IADD3 R110, P6, R110, c[0x0][0x168], RZ ;  /* 0x00005a006e6e7a10 */ /* 0x000fe20007fde0ff */
[----:B------:R-:W-:Y:S01]  /*1640*/  HADD2.F32 R24, -RZ, R24.H0_H0 ;  /* 0x20000018ff187230 */ /* 0x000fe20000004100 */
[----:B-1----:R-:W-:-:S04]  /*1650*/  FMUL R22, R22, R19 ;  /* 0x0000001316167220 */ /* 0x002fc80000400000 */
[----:B------:R-:W-:Y:S01]  /*1660*/  FMUL R18, R21, R22 ;  /* 0x0000001615127220 */ /* 0x000fe20000400000 */
[----:B------:R-:W-:Y:S01]  /*1670*/  FMUL R21, R92, R92 ;  /* 0x0000005c5c157220 */ /* 0x000fe20000400000 */
[-C--:B------:R-:W-:Y:S01]  /*1680*/  FMUL R19, R17, R22.reuse ;  /* 0x0000001611137220 */ /* 0x080fe20000400000 */
[----:B------:R-:W-:Y:S01]  /*1690*/  FMUL R94, R23, R22 ;  /* 0x00000016175e7220 */ /* 0x000fe20000400000 */
[--C-:B------:R-:W-:Y:S01]  /*16a0*/  HADD2.F32 R96, -RZ, R25.reuse.H0_H0 ;  /* 0x20000019ff607230 */ /* 0x100fe20000004100 */
[----:B------:R-:W-:Y:S01]  /*16b0*/  IADD3.X R111, R111, c[0x0][0x16c], RZ, P6, !PT ;  /* 0x00005b006f6f7a10 */ /* 0x000fe200037fe4ff */
[----:B------:R-:W-:Y:S01]  /*16c0*/  FFMA R21, R24, R24, R21 ;  /* 0x0000001818157223 */ /* 0x000fe20000000015 */
[----:B------:R-:W-:Y:S01]  /*16d0*/  ISETP.NE.AND P6, PT, R112, RZ, PT ;  /* 0x000000ff7000720c */ /* 0x000fe20003fc5270 */
[-C--:B------:R-:W-:Y:S01]  /*16e0*/  FMUL R97, R97, R22.reuse ;  /* 0x0000001661617220 */ /* 0x080fe20000400000 */
[----:B------:R-:W-:Y:S01]  /*16f0*/  F2FP.PACK_AB R19, R94, R19 ;  /* 0x000000135e13723e */ /* 0x000fe200000000ff */
[----:B------:R-:W-:Y:S01]  /*1700*/  HADD2.F32 R94, -RZ, R25.H1_H1 ;  /* 0x30000019ff5e7230 */ /* 0x000fe20000004100 */
[-C--:B------:R-:W-:Y:S01]  /*1710*/  FMUL R16, R95, R22.reuse ;  /* 0x000000165f107220 */ /* 0x080fe20000400000 */
        /* <DEDUP_REMOVED lines=37> */
[-C--:B------:R-:W-:Y:S01]  /*1970*/  FMUL R96, R96, R23.reuse ;  /* 0x0000001760607220 */ /* 0x080fe20000400000 */
[-C--:B------:R-:W-:Y:S01]  /*1980*/  FMUL R19, R94, R23.reuse ;  /* 0x000000175e137220 */ /* 0x080fe20000400000 */
[-C--:B------:R-:W-:Y:S01]  /*1990*/  FMUL R27, R26, R23.reuse ;  /* 0x000000171a1b7220 */ /* 0x080fe20000400000 */
[-C--:B------:R-:W-:Y:S01]  /*19a0*/  FMUL R26, R18, R23.reuse ;  /* 0x00000017121a7220 */ /* 0x080fe20000400000 */
[-C--:B------:R-:W-:Y:S01]  /*19b0*/  FMUL R77, R16, R23.reuse ;  /* 0x00000017104d7220 */ /* 0x080fe20000400000 */
[----:B------:R-:W-:Y:S01]  /*19c0*/  F2FP.PACK_AB R16, R17, R24 ;  /* 0x000000181110723e */ /* 0x000fe200000000ff */
[----:B------:R-:W-:Y:S01]  /*19d0*/  FMUL R98, R98, R23 ;  /* 0x0000001762627220 */ /* 0x000fe20000400000 */
[----:B------:R-:W-:Y:S02]  /*19e0*/  F2FP.PACK_AB R17, R19, R96 ;  /* 0x000000601311723e */ /* 0x000fe400000000ff */
[----:B------:R-:W-:Y:S01]  /*19f0*/  F2FP.PACK_AB R19, R77, R26 ;  /* 0x0000001a4d13723e */ /* 0x000fe200000000ff */
[--C-:B----4-:R-:W-:Y:S01]  /*1a00*/  HADD2.F32 R77, -RZ, R28.reuse.H1_H1 ;  /* 0x3000001cff4d7230 */ /* 0x110fe20000004100 */
[----:B------:R-:W-:Y:S01]  /*1a10*/  F2FP.PACK_AB R18, R27, R98 ;  /* 0x000000621b12723e */ /* 0x000fe200000000ff */
[----:B------:R-:W-:-:S03]  /*1a20*/  HADD2.F32 R27, -RZ, R28.H0_H0 ;  /* 0x2000001cff1b7230 */ /* 0x000fc60000004100 */
[----:B------:R-:W-:Y:S01]  /*1a30*/  FMUL R24, R77, R77 ;  /* 0x0000004d4d187220 */ /* 0x000fe20000400000 */
[----:B------:R-:W-:-:S03]  /*1a40*/  HADD2.F32 R79, -RZ, R29.H0_H0 ;  /* 0x2000001dff4f7230 */ /* 0x000fc60000004100 */
[----:B------:R-:W-:Y:S01]  /*1a50*/  FFMA R24, R27, R27, R24 ;  /* 0x0000001b1b187223 */ /* 0x000fe20000000018 */
[----:B------:R-:W-:-:S03]  /*1a60*/  HADD2.F32 R29, -RZ, R29.H1_H1 ;  /* 0x3000001dff1d7230 */ /* 0x000fc60000004100 */
[----:B------:R-:W-:Y:S01]  /*1a70*/  FFMA R24, R79, R79, R24 ;  /* 0x0000004f4f187223 */ /* 0x000fe20000000018 */
[----:B------:R-:W-:-:S03]  /*1a80*/  HADD2.F32 R95, -RZ, R30.H0_H0 ;  /* 0x2000001eff5f7230 */ /* 0x000fc60000004100 */
[----:B------:R-:W-:Y:S01]  /*1a90*/  FFMA R24, R29, R29, R24 ;  /* 0x0000001d1d187223 */ /* 0x000fe20000000018 */
[----:B------:R-:W-:Y:S01]  /*1aa0*/  HADD2.F32 R93, -RZ, R30.H1_H1 ;  /* 0x3000001eff5d7230 */ /* 0x000fe20000004100 */
[----:B------:R0:W-:Y:S02]  /*1ab0*/  @!P1 STG.E.128 [R110.64], R16 ;  /* 0x000000106e009986 */ /* 0x0001e4000c101d04 */
[----:B------:R-:W-:-:S04]  /*1ac0*/  FFMA R24, R95, R95, R24 ;  /* 0x0000005f5f187223 */ /* 0x000fc80000000018 */
        /* <DEDUP_REMOVED lines=27> */
[--C-:B-----5:R-:W-:Y:S01]  /*1c80*/  HADD2.F32 R29, -RZ, R32.reuse.H1_H1 ;  /* 0x30000020ff1d7230 */ /* 0x120fe20000004100 */
[-C--:B------:R-:W-:Y:S01]  /*1c90*/  FMUL R19, R17, R26.reuse ;  /* 0x0000001a11137220 */ /* 0x080fe20000400000 */
[-C--:B------:R-:W-:Y:S01]  /*1ca0*/  FMUL R16, R27, R26.reuse ;  /* 0x0000001a1b107220 */ /* 0x080fe20000400000 */
[----:B------:R-:W-:Y:S01]  /*1cb0*/  F2FP.PACK_AB R17, R18, R79 ;  /* 0x0000004f1211723e */ /* 0x000fe200000000ff */
[----:B------:R-:W-:Y:S01]  /*1cc0*/  HADD2.F32 R27, -RZ, R32.H0_H0 ;  /* 0x20000020ff1b7230 */ /* 0x000fe20000004100 */
[----:B------:R-:W-:Y:S01]  /*1cd0*/  F2FP.PACK_AB R18, R28, R95 ;  /* 0x0000005f1c12723e */ /* 0x000fe200000000ff */
[----:B------:R-:W-:Y:S01]  /*1ce0*/  FMUL R28, R29, R29 ;  /* 0x0000001d1d1c7220 */ /* 0x000fe20000400000 */
[----:B------:R-:W-:Y:S01]  /*1cf0*/  IADD3 R20, P6, R108, c[0x0][0x168], RZ ;  /* 0x00005a006c147a10 */ /* 0x000fe20007fde0ff */
[----:B------:R-:W-:Y:S01]  /*1d00*/  FMUL R76, R31, R26 ;  /* 0x0000001a1f4c7220 */ /* 0x000fe20000400000 */
[----:B------:R-:W-:Y:S01]  /*1d10*/  HADD2.F32 R31, -RZ, R33.H0_H0 ;  /* 0x20000021ff1f7230 */ /* 0x000fe20000004100 */
[----:B------:R-:W-:Y:S01]  /*1d20*/  FFMA R28, R27, R27, R28 ;  /* 0x0000001b1b1c7223 */ /* 0x000fe2000000001c */
[----:B------:R-:W-:-:S02]  /*1d30*/  IADD3.X R21, R107, c[0x0][0x16c], RZ, P6, !PT ;  /* 0x00005b006b157a10 */ /* 0x000fc400037fe4ff */
[----:B------:R-:W-:Y:S01]  /*1d40*/  ISETP.NE.AND P6, PT, R109, RZ, PT ;  /* 0x000000ff6d00720c */ /* 0x000fe20003fc5270 */
[----:B------:R-:W-:Y:S01]  /*1d50*/  HADD2.F32 R33, -RZ, R33.H1_H1 ;  /* 0x30000021ff217230 */ /* 0x000fe20000004100 */
[----:B------:R-:W-:Y:S01]  /*1d60*/  FMUL R77, R77, R26 ;  /* 0x0000001a4d4d7220 */ /* 0x000fe20000400000 */
[----:B------:R-:W-:Y:S01]  /*1d70*/  FFMA R28, R31, R31, R28 ;  /* 0x0000001f1f1c7223 */ /* 0x000fe2000000001c */
[--C-:B------:R-:W-:Y:S01]  /*1d80*/  HADD2.F32 R79, -RZ, R34.reuse.H0_H0 ;  /* 0x20000022ff4f7230 */ /* 0x100fe20000004100 */
[----:B------:R-:W-:Y:S02]  /*1d90*/  F2FP.PACK_AB R19, R76, R19 ;  /* 0x000000134c13723e */ /* 0x000fe400000000ff */
[----:B------:R-:W-:Y:S01]  /*1da0*/  FFMA R28, R33, R33, R28 ;  /* 0x00000021211c7223 */ /* 0x000fe2000000001c */
[----:B------:R-:W-:Y:S01]  /*1db0*/  F2FP.PACK_AB R16, R77, R16 ;  /* 0x000000104d10723e */ /* 0x000fe200000000ff */
[----:B------:R-:W-:Y:S02]  /*1dc0*/  HADD2.F32 R77, -RZ, R34.H1_H1 ;  /* 0x30000022ff4d7230 */ /* 0x000fe40000004100 */
[----:B------:R-:W-:-:S02]  /*1dd0*/  FFMA R28, R79, R79, R28 ;  /* 0x0000004f4f1c7223 */ /* 0x000fc4000000001c */
[----:B------:R0:W-:Y:S02]  /*1de0*/  @!P6 STG.E.128 [R20.64], R16 ;  /* 0x000000101400e986 */ /* 0x0001e4000c101d04 */
        /* <DEDUP_REMOVED lines=11> */
[----:B------:R-:W0:Y:S01]  /*1ea0*/  SHFL.BFLY PT, R18, R21, 0x1, 0x1f ;  /* 0x0c201f0015127f89 */ /* 0x000e2200000e0000 */
[----:B------:R-:W-:Y:S01]  /*1eb0*/  IADD3 R24, P1, R105, c[0x0][0x168], RZ ;  /* 0x00005a0069187a10 */ /* 0x000fe20007f3e0ff */
[----:B0-----:R-:W-:-:S04]  /*1ec0*/  FADD R18, R21, R18 ;  /* 0x0000001215127221 */ /* 0x001fc80000000000 */
[----:B------:R-:W-:-:S04]  /*1ed0*/  FADD R18, R18, c[0x0][0x178] ;  /* 0x00005e0012127621 */ /* 0x000fc80000000000 */
[----:B------:R-:W0:Y:S01]  /*1ee0*/  MUFU.SQRT R30, R18 ;  /* 0x00000012001e7308 */ /* 0x000e220000002000 */
[----:B------:R-:W-:Y:S02]  /*1ef0*/  IADD3.X R25, R106, c[0x0][0x16c], RZ, P1, !PT ;  /* 0x00005b006a197a10 */ /* 0x000fe40000ffe4ff */
[C---:B0-----:R-:W-:Y:S02]  /*1f00*/  FSETP.GT.AND P1, PT, R30.reuse, 8.50705917302346158658e+37, PT ;  /* 0x7e8000001e00780b */ /* 0x041fe40003f24000 */
[----:B------:R-:W-:-:S11]  /*1f10*/  FSETP.GEU.AND P0, PT, R30, 1.175494350822287508e-38, PT ;  /* 0x008000001e00780b */ /* 0x000fd60003f0e000 */
[----:B------:R-:W-:-:S04]  /*1f20*/  @P1 FMUL R30, R30, 0.25 ;  /* 0x3e8000001e1e1820 */ /* 0x000fc80000400000 */
[----:B------:R-:W-:-:S04]  /*1f30*/  @!P0 FMUL R30, R30, 16777216 ;  /* 0x4b8000001e1e8820 */ /* 0x000fc80000400000 */
[----:B------:R0:W1:Y:S01]  /*1f40*/  MUFU.RCP R20, R30 ;  /* 0x0000001e00147308 */ /* 0x0000620000001000 */
[----:B------:R-:W-:-:S05]  /*1f50*/  FSEL R19, R80, 1, P1 ;  /* 0x3f80000050137808 */ /* 0x000fca0000800000 */
[----:B------:R-:W-:Y:S01]  /*1f60*/  @!P0 FMUL R19, R19, 16777216 ;  /* 0x4b80000013138820 */ /* 0x000fe20000400000 */
[--C-:B0-----:R-:W-:Y:S02]  /*1f70*/  HADD2.F32 R30, -RZ, R36.reuse.H1_H1 ;  /* 0x30000024ff1e7230 */ /* 0x101fe40000004100 */
[----:B------:R-:W-:Y:S01]  /*1f80*/  HADD2.F32 R36, -RZ, R36.H0_H0 ;  /* 0x20000024ff247230 */ /* 0x000fe20000004100 */
[----:B-1----:R-:W-:Y:S02]  /*1f90*/  FMUL R20, R20, R19 ;  /* 0x0000001314147220 */ /* 0x002fe40000400000 */
[----:B------:R-:W-:Y:S01]  /*1fa0*/  FMUL R21, R30, R30 ;  /* 0x0000001e1e157220 */ /* 0x000fe20000400000 */
[----:B------:R-:W-:Y:S01]  /*1fb0*/  HADD2.F32 R34, -RZ, R37.H0_H0 ;  /* 0x20000025ff227230 */ /* 0x000fe20000004100 */
[-C--:B------:R-:W-:Y:S01]  /*1fc0*/  FMUL R19, R17, R20.reuse ;  /* 0x0000001411137220 */ /* 0x080fe20000400000 */
[----:B------:R-:W-:Y:S01]  /*1fd0*/  FMUL R32, R35, R20 ;  /* 0x0000001423207220 */ /* 0x000fe20000400000 */
[----:B------:R-:W-:Y:S01]  /*1fe0*/  FFMA R21, R36, R36, R21 ;  /* 0x0000002424157223 */ /* 0x000fe20000000015 */
[-C--:B------:R-:W-:Y:S01]  /*1ff0*/  FMUL R31, R31, R20.reuse ;  /* 0x000000141f1f7220 */ /* 0x080fe20000400000 */
[----:B------:R-:W-:-:S02]  /*2000*/  FMUL R18, R33, R20 ;  /* 0x0000001421127220 */ /* 0x000fc40000400000 */
        /* <DEDUP_REMOVED lines=8> */
[----:B------:R-:W-:Y:S02]  /*2090*/  F2FP.PACK_AB R17, R18, R31 ;  /* 0x0000001f1211723e */ /* 0x000fe400000000ff */
[----:B------:R-:W-:Y:S01]  /*20a0*/  FFMA R21, R32, R32, R21 ;  /* 0x0000002020157223 */ /* 0x000fe20000000015 */
[----:B------:R-:W-:-:S02]  /*20b0*/  F2FP.PACK_AB R16, R29, R16 ;  /* 0x000000101d10723e */ /* 0x000fc400000000ff */
        /* <DEDUP_REMOVED lines=28> */
[----:B0-----:R-:W-:-:S03]  /*2280*/  HADD2.F32 R27, -RZ, R40.H1_H1 ;  /* 0x30000028ff1b7230 */ /* 0x001fc60000004100 */
[----:B-1----:R-:W-:-:S04]  /*2290*/  FMUL R21, R21, R24 ;  /* 0x0000001815157220 */ /* 0x002fc80000400000 */
[-C--:B------:R-:W-:Y:S01]  /*22a0*/  FMUL R36, R36, R21.reuse ;  /* 0x0000001524247220 */ /* 0x080fe20000400000 */
[-C--:B------:R-:W-:Y:S01]  /*22b0*/  FMUL R17, R30, R21.reuse ;  /* 0x000000151e117220 */ /* 0x080fe20000400000 */
[-C--:B------:R-:W-:Y:S01]  /*22c0*/  FMUL R34, R34, R21.reuse ;  /* 0x0000001522227220 */ /* 0x080fe20000400000 */
[-C--:B------:R-:W-:Y:S01]  /*22d0*/  FMUL R19, R32, R21.reuse ;  /* 0x0000001520137220 */ /* 0x080fe20000400000 */
[-C--:B------:R-:W-:Y:S01]  /*22e0*/  FMUL R76, R76, R21.reuse ;  /* 0x000000154c4c7220 */ /* 0x080fe20000400000 */
[-C--:B------:R-:W-:Y:S01]  /*22f0*/  FMUL R25, R38, R21.reuse ;  /* 0x0000001526197220 */ /* 0x080fe20000400000 */
[-C--:B------:R-:W-:Y:S01]  /*2300*/  FMUL R24, R18, R21.reuse ;  /* 0x0000001512187220 */ /* 0x080fe20000400000 */
[----:B------:R-:W-:Y:S01]  /*2310*/  FMUL R31, R16, R21 ;  /* 0x00000015101f7220 */ /* 0x000fe20000400000 */
[----:B------:R-:W-:Y:S02]  /*2320*/  F2FP.PACK_AB R16, R17, R36 ;  /* 0x000000241110723e */ /* 0x000fe400000000ff */
[----:B------:R-:W-:-:S02]  /*2330*/  F2FP.PACK_AB R17, R19, R34 ;  /* 0x000000221311723e */ /* 0x000fc400000000ff */
[----:B------:R-:W-:Y:S01]  /*2340*/  F2FP.PACK_AB R18, R25, R76 ;  /* 0x0000004c1912723e */ /* 0x000fe200000000ff */
[----:B------:R-:W-:Y:S01]  /*2350*/  HADD2.F32 R25, -RZ, R40.H0_H0 ;  /* 0x20000028ff197230 */ /* 0x000fe20000004100 */
[----:B------:R-:W-:Y:S01]  /*2360*/  F2FP.PACK_AB R19, R31, R24 ;  /* 0x000000181f13723e */ /* 0x000fe200000000ff */
        /* <DEDUP_REMOVED lines=35> */
[----:B-1----:R-:W-:Y:S01]  /*25a0*/  FMUL R24, R24, R19 ;  /* 0x0000001318187220 */ /* 0x002fe20000400000 */
[----:B------:R-:W-:-:S03]  /*25b0*/  HADD2.F32 R44, -RZ, R44.H0_H0 ;  /* 0x2000002cff2c7230 */ /* 0x000fc60000004100 */
[-C--:B------:R-:W-:Y:S01]  /*25c0*/  FMUL R19, R17, R24.reuse ;  /* 0x0000001811137220 */ /* 0x080fe20000400000 */
[-C--:B------:R-:W-:Y:S01]  /*25d0*/  FMUL R34, R43, R24.reuse ;  /* 0x000000182b227220 */ /* 0x080fe20000400000 */
[-C--:B------:R-:W-:Y:S01]  /*25e0*/  FMUL R16, R25, R24.reuse ;  /* 0x0000001819107220 */ /* 0x080fe20000400000 */
[-C--:B------:R-:W-:Y:S01]  /*25f0*/  FMUL R31, R31, R24.reuse ;  /* 0x000000181f1f7220 */ /* 0x080fe20000400000 */
[----:B------:R-:W-:Y:S01]  /*2600*/  FMUL R18, R41, R24 ;  /* 0x0000001829127220 */ /* 0x000fe20000400000 */
[----:B------:R-:W-:Y:S01]  /*2610*/  FMUL R25, R30, R30 ;  /* 0x0000001e1e197220 */ /* 0x000fe20000400000 */
[-C--:B------:R-:W-:Y:S01]  /*2620*/  FMUL R35, R35, R24.reuse ;  /* 0x0000001823237220 */ /* 0x080fe20000400000 */
[----:B------:R-:W-:Y:S01]  /*2630*/  FMUL R32, R33, R24 ;  /* 0x0000001821207220 */ /* 0x000fe20000400000 */
[----:B------:R-:W-:Y:S01]  /*2640*/  F2FP.PACK_AB R19, R34, R19 ;  /* 0x000000132213723e */ /* 0x000fe200000000ff */
[----:B------:R-:W-:Y:S01]  /*2650*/  HADD2.F32 R34, -RZ, R45.H0_H0 ;  /* 0x2000002dff227230 */ /* 0x000fe20000004100 */
[----:B------:R-:W-:Y:S01]  /*2660*/  FFMA R25, R44, R44, R25 ;  /* 0x0000002c2c197223 */ /* 0x000fe20000000019 */
[----:B------:R-:W-:-:S02]  /*2670*/  F2FP.PACK_AB R17, R18, R31 ;  /* 0x0000001f1211723e */ /* 0x000fc400000000ff */
[----:B------:R-:W-:Y:S01]  /*2680*/  F2FP.PACK_AB R18, R32, R35 ;  /* 0x000000232012723e */ /* 0x000fe200000000ff */
[----:B------:R-:W-:Y:S01]  /*2690*/  HADD2.F32 R32, -RZ, R45.H1_H1 ;  /* 0x3000002dff207230 */ /* 0x000fe20000004100 */
[----:B------:R-:W-:Y:S01]  /*26a0*/  FMUL R27, R27, R24 ;  /* 0x000000181b1b7220 */ /* 0x000fe20000400000 */
[----:B------:R-:W-:Y:S01]  /*26b0*/  FFMA R25, R34, R34, R25 ;  /* 0x0000002222197223 */ /* 0x000fe20000000019 */
[----:B------:R-:W-:-:S03]  /*26c0*/  HADD2.F32 R36, -RZ, R46.H0_H0 ;  /* 0x2000002eff247230 */ /* 0x000fc60000004100 */
[----:B------:R-:W-:Y:S01]  /*26d0*/  FFMA R25, R32, R32, R25 ;  /* 0x0000002020197223 */ /* 0x000fe20000000019 */
[----:B------:R-:W-:Y:S01]  /*26e0*/  F2FP.PACK_AB R16, R27, R16 ;  /* 0x000000101b10723e */ /* 0x000fe200000000ff */
[----:B------:R-:W-:Y:S02]  /*26f0*/  HADD2.F32 R46, -RZ, R46.H1_H1 ;  /* 0x3000002eff2e7230 */ /* 0x000fe40000004100 */
[----:B------:R-:W-:Y:S02]  /*2700*/  FFMA R25, R36, R36, R25 ;  /* 0x0000002424197223 */ /* 0x000fe40000000019 */
        /* <DEDUP_REMOVED lines=35> */
[----:B------:R-:W-:Y:S01]  /*2940*/  F2FP.PACK_AB R18, R29, R36 ;  /* 0x000000241d12723e */ /* 0x000fe200000000ff */
[----:B------:R-:W-:Y:S01]  /*2950*/  HADD2.F32 R48, -RZ, R48.H0_H0 ;  /* 0x20000030ff307230 */ /* 0x000fe20000004100 */
[----:B------:R-:W-:Y:S01]  /*2960*/  F2FP.PACK_AB R16, R17, R44 ;  /* 0x0000002c1110723e */ /* 0x000fe200000000ff */
[----:B------:R-:W-:Y:S01]  /*2970*/  FMUL R29, R27, R27 ;  /* 0x0000001b1b1d7220 */ /* 0x000fe20000400000 */
[----:B------:R-:W-:-:S02]  /*2980*/  F2FP.PACK_AB R17, R19, R34 ;  /* 0x000000221311723e */ /* 0x000fc400000000ff */
[----:B------:R-:W-:Y:S01]  /*2990*/  F2FP.PACK_AB R19, R31, R28 ;  /* 0x0000001c1f13723e */ /* 0x000fe200000000ff */
[--C-:B------:R-:W-:Y:S01]  /*29a0*/  HADD2.F32 R28, -RZ, R49.reuse.H0_H0 ;  /* 0x20000031ff1c7230 */ /* 0x100fe20000004100 */
[----:B------:R-:W-:Y:S01]  /*29b0*/  FFMA R29, R48, R48, R29 ;  /* 0x00000030301d7223 */ /* 0x000fe2000000001d */
[----:B------:R-:W-:-:S03]  /*29c0*/  HADD2.F32 R49, -RZ, R49.H1_H1 ;  /* 0x30000031ff317230 */ /* 0x000fc60000004100 */
[----:B------:R-:W-:Y:S01]  /*29d0*/  FFMA R30, R28, R28, R29 ;  /* 0x0000001c1c1e7223 */ /* 0x000fe2000000001d */
[----:B------:R-:W-:-:S03]  /*29e0*/  HADD2.F32 R29, -RZ, R50.H0_H0 ;  /* 0x20000032ff1d7230 */ /* 0x000fc60000004100 */
[----:B------:R-:W-:Y:S01]  /*29f0*/  FFMA R30, R49, R49, R30 ;  /* 0x00000031311e7223 */ /* 0x000fe2000000001e */
[----:B------:R0:W-:Y:S01]  /*2a00*/  @!P3 STG.E.128 [R100.64], R16 ;  /* 0x000000106400b986 */ /* 0x0001e2000c101d04 */
[----:B------:R-:W-:Y:S02]  /*2a10*/  HADD2.F32 R50, -RZ, R50.H1_H1 ;  /* 0x30000032ff327230 */ /* 0x000fe40000004100 */
[----:B0-----:R-:W-:Y:S01]  /*2a20*/  FFMA R17, R29, R29, R30 ;  /* 0x0000001d1d117223 */ /* 0x001fe2000000001e */
[----:B------:R-:W-:-:S03]  /*2a30*/  HADD2.F32 R16, -RZ, R51.H0_H0 ;  /* 0x20000033ff107230 */ /* 0x000fc60000004100 */
[----:B------:R-:W-:Y:S01]  /*2a40*/  FFMA R17, R50, R50, R17 ;  /* 0x0000003232117223 */ /* 0x000fe20000000011 */
[----:B------:R-:W-:-:S03]  /*2a50*/  HADD2.F32 R51, -RZ, R51.H1_H1 ;  /* 0x30000033ff337230 */ /* 0x000fc60000004100 */
[----:B------:R-:W-:-:S04]  /*2a60*/  FFMA R18, R16, R16, R17 ;  /* 0x0000001010127223 */ /* 0x000fc80000000011 */
[----:B------:R-:W-:-:S05]  /*2a70*/  FFMA R18, R51, R51, R18 ;  /* 0x0000003333127223 */ /* 0x000fca0000000012 */
[----:B------:R-:W0:Y:S02]  /*2a80*/  SHFL.BFLY PT, R17, R18, 0x8, 0x1f ;  /* 0x0d001f0012117f89 */ /* 0x000e2400000e0000 */
[----:B0-----:R-:W-:-:S05]  /*2a90*/  FADD R17, R18, R17 ;  /* 0x0000001112117221 */ /* 0x001fca0000000000 */
[----:B------:R-:W0:Y:S02]  /*2aa0*/  SHFL.BFLY PT, R30, R17, 0x4, 0x1f ;  /* 0x0c801f00111e7f89 */ /* 0x000e2400000e0000 */
[----:B0-----:R-:W-:-:S05]  /*2ab0*/  FADD R30, R17, R30 ;  /* 0x0000001e111e7221 */ /* 0x001fca0000000000 */
[----:B------:R-:W0:Y:S01]  /*2ac0*/  SHFL.BFLY PT, R19, R30, 0x2, 0x1f ;  /* 0x0c401f001e137f89 */ /* 0x000e2200000e0000 */
[--C-:B------:R-:W-:Y:S02]  /*2ad0*/  HADD2.F32 R17, -RZ, R52.reuse.H1_H1 ;  /* 0x30000034ff117230 */ /* 0x100fe40000004100 */
[----:B------:R-:W-:Y:S01]  /*2ae0*/  HADD2.F32 R52, -RZ, R52.H0_H0 ;  /* 0x20000034ff347230 */ /* 0x000fe20000004100 */
[----:B0-----:R-:W-:-:S05]  /*2af0*/  FADD R32, R30, R19 ;  /* 0x000000131e207221 */ /* 0x001fca0000000000 */
[----:B------:R-:W0:Y:S01]  /*2b00*/  SHFL.BFLY PT, R19, R32, 0x1, 0x1f ;  /* 0x0c201f0020137f89 */ /* 0x000e2200000e0000 */
[----:B------:R-:W-:Y:S01]  /*2b10*/  FMUL R31, R17, R17 ;  /* 0x00000011111f7220 */ /* 0x000fe20000400000 */
[----:B------:R-:W-:-:S03]  /*2b20*/  HADD2.F32 R30, -RZ, R53.H0_H0 ;  /* 0x20000035ff1e7230 */ /* 0x000fc60000004100 */
[----:B------:R-:W-:Y:S01]  /*2b30*/  FFMA R31, R52, R52, R31 ;  /* 0x00000034341f7223 */ /* 0x000fe2000000001f */
[----:B------:R-:W-:Y:S01]  /*2b40*/  HADD2.F32 R53, -RZ, R53.H1_H1 ;  /* 0x30000035ff357230 */ /* 0x000fe20000004100 */
[----:B0-----:R-:W-:Y:S02]  /*2b50*/  FADD R19, R32, R19 ;  /* 0x0000001320137221 */ /* 0x001fe40000000000 */
[----:B------:R-:W-:Y:S01]  /*2b60*/  FFMA R32, R30, R30, R31 ;  /* 0x0000001e1e207223 */ /* 0x000fe2000000001f */
[--C-:B------:R-:W-:Y:S01]  /*2b70*/  HADD2.F32 R31, -RZ, R54.reuse.H0_H0 ;  /* 0x20000036ff1f7230 */ /* 0x100fe20000004100 */
[----:B------:R-:W-:Y:S02]  /*2b80*/  FADD R33, R19, c[0x0][0x178] ;  /* 0x00005e0013217621 */ /* 0x000fe40000000000 */
[----:B------:R-:W-:Y:S01]  /*2b90*/  FFMA R32, R53, R53, R32 ;  /* 0x0000003535207223 */ /* 0x000fe20000000020 */
[----:B------:R-:W-:Y:S01]  /*2ba0*/  HADD2.F32 R54, -RZ, R54.H1_H1 ;  /* 0x30000036ff367230 */ /* 0x000fe20000004100 */
[----:B------:R0:W1:Y:S02]  /*2bb0*/  MUFU.SQRT R19, R33 ;  /* 0x0000002100137308 */ /* 0x0000640000002000 */
        /* <DEDUP_REMOVED lines=13> */
[--C-:B------:R-:W-:Y:S02]  /*2c90*/  HADD2.F32 R33, -RZ, R56.reuse.H1_H1 ;  /* 0x30000038ff217230 */ /* 0x100fe40000004100 */
[----:B------:R-:W-:Y:S02]  /*2ca0*/  HADD2.F32 R56, -RZ, R56.H0_H0 ;  /* 0x20000038ff387230 */ /* 0x000fe40000004100 */
[--C-:B------:R-:W-:Y:S02]  /*2cb0*/  HADD2.F32 R36, -RZ, R57.reuse.H0_H0 ;  /* 0x20000039ff247230 */ /* 0x100fe40000004100 */
[----:B------:R-:W-:Y:S01]  /*2cc0*/  HADD2.F32 R57, -RZ, R57.H1_H1 ;  /* 0x30000039ff397230 */ /* 0x000fe20000004100 */
[----:B0-----:R-:W-:-:S04]  /*2cd0*/  FADD R37, R38, R37 ;  /* 0x0000002526257221 */ /* 0x001fc80000000000 */
[----:B------:R-:W-:Y:S01]  /*2ce0*/  FADD R39, R37, c[0x0][0x178] ;  /* 0x00005e0025277621 */ /* 0x000fe20000000000 */
[----:B------:R-:W-:-:S04]  /*2cf0*/  FMUL R37, R33, R33 ;  /* 0x0000002121257220 */ /* 0x000fc80000400000 */
[----:B------:R-:W-:-:S04]  /*2d00*/  FFMA R37, R56, R56, R37 ;  /* 0x0000003838257223 */ /* 0x000fc80000000025 */
[----:B------:R-:W-:Y:S01]  /*2d10*/  FFMA R38, R36, R36, R37 ;  /* 0x0000002424267223 */ /* 0x000fe20000000025 */
[----:B------:R-:W-:-:S03]  /*2d20*/  HADD2.F32 R37, -RZ, R58.H0_H0 ;  /* 0x2000003aff257230 */ /* 0x000fc60000004100 */
[----:B------:R-:W-:Y:S01]  /*2d30*/  FFMA R38, R57, R57, R38 ;  /* 0x0000003939267223 */ /* 0x000fe20000000026 */
[----:B------:R0:W3:Y:S01]  /*2d40*/  MUFU.SQRT R34, R39 ;  /* 0x0000002700227308 */ /* 0x0000e20000002000 */
        /* <DEDUP_REMOVED lines=15> */
[----:B------:R-:W-:-:S03]  /*2e40*/  HADD2.F32 R60, -RZ, R60.H0_H0 ;  /* 0x2000003cff3c7230 */ /* 0x000fc60000004100 */
[----:B------:R-:W-:-:S04]  /*2e50*/  FMUL R43, R39, R39 ;  /* 0x00000027272b7220 */ /* 0x000fc80000400000 */
[----:B------:R-:W-:Y:S01]  /*2e60*/  FFMA R42, R60, R60, R43 ;  /* 0x0000003c3c2a7223 */ /* 0x000fe2000000002b */
[----:B0-----:R-:W-:Y:S01]  /*2e70*/  FADD R44, R41, R44 ;  /* 0x0000002c292c7221 */ /* 0x001fe20000000000 */
[----:B------:R-:W-:-:S03]  /*2e80*/  HADD2.F32 R41, -RZ, R61.H0_H0 ;  /* 0x2000003dff297230 */ /* 0x000fc60000004100 */
[----:B------:R-:W-:Y:S01]  /*2e90*/  FADD R44, R44, c[0x0][0x178] ;  /* 0x00005e002c2c7621 */ /* 0x000fe20000000000 */
[----:B------:R-:W-:-:S03]  /*2ea0*/  HADD2.F32 R61, -RZ, R61.H1_H1 ;  /* 0x3000003dff3d7230 */ /* 0x000fc60000004100 */
[----:B------:R0:W4:Y:S02]  /*2eb0*/  MUFU.SQRT R102, R44 ;  /* 0x0000002c00667308 */ /* 0x0001240000002000 */
[----:B0-----:R-:W-:Y:S01]  /*2ec0*/  FFMA R44, R41, R41, R42 ;  /* 0x00000029292c7223 */ /* 0x001fe2000000002a */
[----:B------:R-:W-:-:S03]  /*2ed0*/  HADD2.F32 R42, -RZ, R62.H0_H0 ;  /* 0x2000003eff2a7230 */ /* 0x000fc60000004100 */
[----:B------:R-:W-:Y:S01]  /*2ee0*/  FFMA R43, R61, R61, R44 ;  /* 0x0000003d3d2b7223 */ /* 0x000fe2000000002c */
[----:B------:R-:W-:-:S03]  /*2ef0*/  HADD2.F32 R62, -RZ, R62.H1_H1 ;  /* 0x3000003eff3e7230 */ /* 0x000fc60000004100 */
[----:B------:R-:W-:Y:S01]  /*2f00*/  FFMA R45, R42, R42, R43 ;  /* 0x0000002a2a2d7223 */ /* 0x000fe2000000002b */
        /* <DEDUP_REMOVED lines=12> */
[----:B------:R-:W-:Y:S01]  /*2fd0*/  HADD2.F32 R77, -RZ, R64.H0_H0 ;  /* 0x20000040ff4d7230 */ /* 0x000fe20000004100 */
[----:B------:R-:W-:Y:S01]  /*2fe0*/  IADD3 R90, P1, R90, c[0x0][0x168], RZ ;  /* 0x00005a005a5a7a10 */ /* 0x000fe20007f3e0ff */
[----:B------:R-:W-:-:S03]  /*2ff0*/  HADD2.F32 R76, -RZ, R65.H0_H0 ;  /* 0x20000041ff4c7230 */ /* 0x000fc60000004100 */
[----:B------:R-:W-:Y:S01]  /*3000*/  IADD3.X R91, R89, c[0x0][0x16c], RZ, P1, !PT ;  /* 0x00005b00595b7a10 */ /* 0x000fe20000ffe4ff */
[----:B------:R-:W-:Y:S01]  /*3010*/  HADD2.F32 R89, -RZ, R65.H1_H1 ;  /* 0x30000041ff597230 */ /* 0x000fe20000004100 */
[----:B0-----:R-:W-:-:S04]  /*3020*/  FADD R46, R79, R46 ;  /* 0x0000002e4f2e7221 */ /* 0x001fc80000000000 */
[----:B------:R-:W-:Y:S01]  /*3030*/  FADD R92, R46, c[0x0][0x178] ;  /* 0x00005e002e5c7621 */ /* 0x000fe20000000000 */
[----:B------:R-:W-:-:S05]  /*3040*/  HADD2.F32 R46, -RZ, R64.H1_H1 ;  /* 0x30000040ff2e7230 */ /* 0x000fca0000004100 */
[----:B------:R-:W-:-:S04]  /*3050*/  FMUL R44, R46, R46 ;  /* 0x0000002e2e2c7220 */ /* 0x000fc80000400000 */
[----:B------:R-:W-:Y:S01]  /*3060*/  FFMA R45, R77, R77, R44 ;  /* 0x0000004d4d2d7223 */ /* 0x000fe2000000002c */
        /* <DEDUP_REMOVED lines=24> */
[----:B------:R-:W-:Y:S01]  /*31f0*/  FFMA R44, R68, R68, R67 ;  /* 0x00000044442c7223 */ /* 0x000fe20000000043 */
[----:B------:R-:W-:-:S03]  /*3200*/  HADD2.F32 R67, -RZ, R70.H0_H0 ;  /* 0x20000046ff437230 */ /* 0x000fc60000004100 */
[----:B------:R-:W-:Y:S01]  /*3210*/  FFMA R44, R65, R65, R44 ;  /* 0x00000041412c7223 */ /* 0x000fe2000000002c */
[----:B------:R0:W5:Y:S03]  /*3220*/  MUFU.SQRT R103, R92 ;  /* 0x0000005c00677308 */ /* 0x0001660000002000 */
[----:B------:R-:W-:-:S04]  /*3230*/  FFMA R44, R69, R69, R44 ;  /* 0x00000045452c7223 */ /* 0x000fc8000000002c */
[----:B------:R-:W-:Y:S01]  /*3240*/  FFMA R95, R67, R67, R44 ;  /* 0x00000043435f7223 */ /* 0x000fe2000000002c */
[----:B0-----:R-:W-:Y:S02]  /*3250*/  HADD2.F32 R92, -RZ, R70.H1_H1 ;  /* 0x30000046ff5c7230 */ /* 0x001fe40000004100 */
        /* <DEDUP_REMOVED lines=10> */
[----:B------:R0:W0:Y:S02]  /*3300*/  MUFU.SQRT R104, R66 ;  /* 0x0000004200687308 */ /* 0x0000240000002000 */
[----:B0-----:R-:W-:-:S05]  /*3310*/  FADD R66, R64, R99 ;  /* 0x0000006340427221 */ /* 0x001fca0000000000 */
[----:B------:R-:W0:Y:S01]  /*3320*/  SHFL.BFLY PT, R99, R66, 0x1, 0x1f ;  /* 0x0c201f0042637f89 */ /* 0x000e2200000e0000 */
[--C-:B--2---:R-:W-:Y:S02]  /*3330*/  HADD2.F32 R44, -RZ, R72.reuse.H1_H1 ;  /* 0x30000048ff2c7230 */ /* 0x104fe40000004100 */
[----:B------:R-:W-:-:S03]  /*3340*/  HADD2.F32 R72, -RZ, R72.H0_H0 ;  /* 0x20000048ff487230 */ /* 0x000fc60000004100 */
[----:B------:R-:W-:Y:S01]  /*3350*/  FMUL R71, R44, R44 ;  /* 0x0000002c2c477220 */ /* 0x000fe20000400000 */
[----:B------:R-:W-:-:S03]  /*3360*/  HADD2.F32 R64, -RZ, R73.H0_H0 ;  /* 0x20000049ff407230 */ /* 0x000fc60000004100 */
[----:B------:R-:W-:Y:S01]  /*3370*/  FFMA R71, R72, R72, R71 ;  /* 0x0000004848477223 */ /* 0x000fe20000000047 */
[----:B------:R-:W-:Y:S01]  /*3380*/  HADD2.F32 R73, -RZ, R73.H1_H1 ;  /* 0x30000049ff497230 */ /* 0x000fe20000004100 */
[----:B0-----:R-:W-:-:S04]  /*3390*/  FADD R99, R66, R99 ;  /* 0x0000006342637221 */ /* 0x001fc80000000000 */
[----:B------:R-:W-:-:S04]  /*33a0*/  FADD R100, R99, c[0x0][0x178] ;  /* 0x00005e0063647621 */ /* 0x000fc80000000000 */
[----:B------:R0:W2:Y:S01]  /*33b0*/  MUFU.SQRT R98, R100 ;  /* 0x0000006400627308 */ /* 0x0000a20000002000 */
[--C-:B------:R-:W-:Y:S01]  /*33c0*/  HADD2.F32 R66, -RZ, R74.reuse.H0_H0 ;  /* 0x2000004aff427230 */ /* 0x100fe20000004100 */
[----:B0-----:R-:W-:Y:S01]  /*33d0*/  FFMA R100, R64, R64, R71 ;  /* 0x0000004040647223 */ /* 0x001fe20000000047 */
[----:B------:R-:W-:-:S03]  /*33e0*/  HADD2.F32 R74, -RZ, R74.H1_H1 ;  /* 0x3000004aff4a7230 */ /* 0x000fc60000004100 */
[----:B------:R-:W-:-:S04]  /*33f0*/  FFMA R71, R73, R73, R100 ;  /* 0x0000004949477223 */ /* 0x000fc80000000064 */
        /* <DEDUP_REMOVED lines=8> */
[----:B------:R-:W0:Y:S01]  /*3480*/  SHFL.BFLY PT, R107, R106, 0x4, 0x1f ;  /* 0x0c801f006a6b7f89 */ /* 0x000e2200000e0000 */
[----:B-1----:R-:W-:Y:S01]  /*3490*/  FSETP.GT.AND P0, PT, R19, 8.50705917302346158658e+37, PT ;  /* 0x7e8000001300780b */ /* 0x002fe20003f04000 */
[----:B0-----:R-:W-:-:S05]  /*34a0*/  FADD R107, R106, R107 ;  /* 0x0000006b6a6b7221 */ /* 0x001fca0000000000 */
[----:B------:R-:W0:Y:S01]  /*34b0*/  SHFL.BFLY PT, R100, R107, 0x2, 0x1f ;  /* 0x0c401f006b647f89 */ /* 0x000e2200000e0000 */
[----:B------:R-:W-:-:S06]  /*34c0*/  FSETP.GEU.AND P5, PT, R19, 1.175494350822287508e-38, PT ;  /* 0x008000001300780b */ /* 0x000fcc0003fae000 */
[----:B------:R-:W-:Y:S01]  /*34d0*/  @P0 FMUL R19, R19, 0.25 ;  /* 0x3e80000013130820 */ /* 0x000fe20000400000 */
[----:B------:R-:W-:Y:S02]  /*34e0*/  FSEL R18, R80, 1, P0 ;  /* 0x3f80000050127808 */ /* 0x000fe40000000000 */
[----:B---3--:R-:W-:Y:S01]  /*34f0*/  FSETP.GT.AND P0, PT, R34, 8.50705917302346158658e+37, PT ;  /* 0x7e8000002200780b */ /* 0x008fe20003f04000 */
[----:B0-----:R-:W-:-:S05]  /*3500*/  FADD R108, R107, R100 ;  /* 0x000000646b6c7221 */ /* 0x001fca0000000000 */
[----:B------:R-:W0:Y:S01]  /*3510*/  SHFL.BFLY PT, R109, R108, 0x1, 0x1f ;  /* 0x0c201f006c6d7f89 */ /* 0x000e2200000e0000 */
[----:B------:R-:W-:-:S06]  /*3520*/  FSETP.GEU.AND P4, PT, R34, 1.175494350822287508e-38, PT ;  /* 0x008000002200780b */ /* 0x000fcc0003f8e000 */
[----:B------:R-:W-:Y:S01]  /*3530*/  @P0 FMUL R34, R34, 0.25 ;  /* 0x3e80000022220820 */ /* 0x000fe20000400000 */
[----:B------:R-:W-:Y:S02]  /*3540*/  FSEL R35, R80, 1, P0 ;  /* 0x3f80000050237808 */ /* 0x000fe40000000000 */
[C---:B----4-:R-:W-:Y:S02]  /*3550*/  FSETP.GT.AND P0, PT, R102.reuse, 8.50705917302346158658e+37, PT ;  /* 0x7e8000006600780b */ /* 0x050fe40003f04000 */
[----:B------:R-:W-:Y:S02]  /*3560*/  FSETP.GEU.AND P3, PT, R102, 1.175494350822287508e-38, PT ;  /* 0x008000006600780b */ /* 0x000fe40003f6e000 */
[----:B------:R-:W-:-:S09]  /*3570*/  FSEL R40, R80, 1, P0 ;  /* 0x3f80000050287808 */ /* 0x000fd20000000000 */
[----:B------:R-:W-:Y:S01]  /*3580*/  @P0 FMUL R102, R102, 0.25 ;  /* 0x3e80000066660820 */ /* 0x000fe20000400000 */
[----:B0-----:R-:W-:Y:S01]  /*3590*/  FADD R109, R108, R109 ;  /* 0x0000006d6c6d7221 */ /* 0x001fe20000000000 */
[----:B-----5:R-:W-:-:S03]  /*35a0*/  FSETP.GT.AND P0, PT, R103, 8.50705917302346158658e+37, PT ;  /* 0x7e8000006700780b */ /* 0x020fc60003f04000 */
[----:B------:R-:W-:-:S04]  /*35b0*/  FADD R109, R109, c[0x0][0x178] ;  /* 0x00005e006d6d7621 */ /* 0x000fc80000000000 */
[----:B------:R-:W0:Y:S01]  /*35c0*/  MUFU.SQRT R100, R109 ;  /* 0x0000006d00647308 */ /* 0x000e220000002000 */
[----:B------:R-:W-:Y:S02]  /*35d0*/  FSETP.GEU.AND P2, PT, R103, 1.175494350822287508e-38, PT ;  /* 0x008000006700780b */ /* 0x000fe40003f4e000 */
[----:B------:R-:W-:-:S03]  /*35e0*/  FSEL R47, R80, 1, P0 ;  /* 0x3f800000502f7808 */ /* 0x000fc60000000000 */
[----:B------:R-:W-:Y:S01]  /*35f0*/  @P0 FMUL R103, R103, 0.25 ;  /* 0x3e80000067670820 */ /* 0x000fe20000400000 */
[----:B------:R-:W-:Y:S02]  /*3600*/  FSETP.GT.AND P0, PT, R104, 8.50705917302346158658e+37, PT ;  /* 0x7e8000006800780b */ /* 0x000fe40003f04000 */
[----:B--2---:R-:W-:Y:S02]  /*3610*/  FSETP.GT.AND P6, PT, R98, 8.50705917302346158658e+37, PT ;  /* 0x7e8000006200780b */ /* 0x004fe40003fc4000 */
[----:B------:R-:W-:Y:S02]  /*3620*/  P2R R101, PR, RZ, 0x20 ;  /* 0x00000020ff657803 */ /* 0x000fe40000000000 */
[----:B0-----:R-:W-:Y:S02]  /*3630*/  FSETP.GT.AND P5, PT, R100, 8.50705917302346158658e+37, PT ;  /* 0x7e8000006400780b */ /* 0x001fe40003fa4000 */
[----:B------:R-:W-:-:S05]  /*3640*/  FSETP.GEU.AND P1, PT, R104, 1.175494350822287508e-38, PT ;  /* 0x008000006800780b */ /* 0x000fca0003f2e000 */
[----:B------:R-:W-:Y:S01]  /*3650*/  @P0 FMUL R104, R104, 0.25 ;  /* 0x3e80000068680820 */ /* 0x000fe20000400000 */
[----:B------:R-:W-:Y:S02]  /*3660*/  FSEL R97, R80, 1, P0 ;  /* 0x3f80000050617808 */ /* 0x000fe40000000000 */
[C---:B------:R-:W-:Y:S01]  /*3670*/  FSETP.GEU.AND P0, PT, R98.reuse, 1.175494350822287508e-38, PT ;  /* 0x008000006200780b */ /* 0x040fe20003f0e000 */
[----:B------:R-:W-:Y:S01]  /*3680*/  @P6 FMUL R98, R98, 0.25 ;  /* 0x3e80000062626820 */ /* 0x000fe20000400000 */
[----:B------:R-:W-:Y:S02]  /*3690*/  FSEL R99, R80, 1, P6 ;  /* 0x3f80000050637808 */ /* 0x000fe40003000000 */
[C---:B------:R-:W-:Y:S01]  /*36a0*/  FSETP.GEU.AND P6, PT, R100.reuse, 1.175494350822287508e-38, PT ;  /* 0x008000006400780b */ /* 0x040fe20003fce000 */
[----:B------:R-:W-:Y:S01]  /*36b0*/  @P5 FMUL R100, R100, 0.25 ;  /* 0x3e80000064645820 */ /* 0x000fe20000400000 */
[----:B------:R-:W-:Y:S01]  /*36c0*/  FSEL R80, R80, 1, P5 ;  /* 0x3f80000050507808 */ /* 0x000fe20002800000 */
[----:B------:R-:W-:Y:S01]  /*36d0*/  @!P4 FMUL R34, R34, 16777216 ;  /* 0x4b8000002222c820 */ /* 0x000fe20000400000 */
[----:B------:R-:W-:-:S05]  /*36e0*/  ISETP.NE.AND P5, PT, R101, RZ, PT ;  /* 0x000000ff6500720c */ /* 0x000fca0003fa5270 */
[----:B------:R-:W0:Y:S01]  /*36f0*/  MUFU.RCP R34, R34 ;  /* 0x0000002200227308 */ /* 0x000e220000001000 */
[----:B------:R-:W-:-:S07]  /*3700*/  @!P4 FMUL R35, R35, 16777216 ;  /* 0x4b8000002323c820 */ /* 0x000fce0000400000 */
[----:B------:R-:W-:Y:S01]  /*3710*/  @!P5 FMUL R19, R19, 16777216 ;  /* 0x4b8000001313d820 */ /* 0x000fe20000400000 */
[----:B------:R-:W-:Y:S01]  /*3720*/  @!P5 FMUL R18, R18, 16777216 ;  /* 0x4b8000001212d820 */ /* 0x000fe20000400000 */
[----:B------:R-:W-:Y:S02]  /*3730*/  ISETP.NE.AND P5, PT, R83, RZ, PT ;  /* 0x000000ff5300720c */ /* 0x000fe40003fa5270 */
[----:B------:R-:W-:Y:S02]  /*3740*/  SHF.R.U32.HI R83, RZ, 0x4, R0 ;  /* 0x00000004ff537819 */ /* 0x000fe40000011600 */
[----:B------:R-:W1:Y:S01]  /*3750*/  MUFU.RCP R19, R19 ;  /* 0x0000001300137308 */ /* 0x000e620000001000 */
[----:B------:R-:W-:Y:S01]  /*3760*/  @!P2 FMUL R103, R103, 16777216 ;  /* 0x4b8000006767a820 */ /* 0x000fe20000400000 */
[----:B------:R-:W-:Y:S01]  /*3770*/  SGXT.U32 R83, R83, 0x3 ;  /* 0x000000035353781a */ /* 0x000fe20000000000 */
[----:B0-----:R-:W-:Y:S01]  /*3780*/  FMUL R106, R34, R35 ;  /* 0x00000023226a7220 */ /* 0x001fe20000400000 */
[----:B------:R-:W-:Y:S01]  /*3790*/  @!P6 FMUL R100, R100, 16777216 ;  /* 0x4b8000006464e820 */ /* 0x000fe20000400000 */
[----:B------:R-:W-:-:S02]  /*37a0*/  @!P3 FMUL R102, R102, 16777216 ;  /* 0x4b8000006666b820 */ /* 0x000fc40000400000 */
[----:B------:R0:W-:Y:S01]  /*37b0*/  STS [R83.X4+0x100], R25 ;  /* 0x0001001953007388 */ /* 0x0001e20000004800 */
[----:B------:R-:W2:Y:S01]  /*37c0*/  MUFU.RCP R34, R103 ;  /* 0x0000006700227308 */ /* 0x000ea20000001000 */
[----:B------:R-:W-:Y:S01]  /*37d0*/  @!P1 FMUL R104, R104, 16777216 ;  /* 0x4b80000068689820 */ /* 0x000fe20000400000 */
[----:B------:R-:W-:Y:S01]  /*37e0*/  ISETP.NE.AND P4, PT, R82, RZ, PT ;  /* 0x000000ff5200720c */ /* 0x000fe20003f85270 */
[----:B0-----:R-:W-:-:S05]  /*37f0*/  FMUL R25, R17, R106 ;  /* 0x0000006a11197220 */ /* 0x001fca0000400000 */
[----:B------:R-:W0:Y:S01]  /*3800*/  MUFU.RCP R17, R100 ;  /* 0x0000006400117308 */ /* 0x000e220000001000 */
[----:B------:R-:W-:Y:S01]  /*3810*/  @!P0 FMUL R98, R98, 16777216 ;  /* 0x4b80000062628820 */ /* 0x000fe20000400000 */
[----:B-1----:R-:W-:-:S06]  /*3820*/  FMUL R82, R19, R18 ;  /* 0x0000001213527220 */ /* 0x002fcc0000400000 */
[----:B------:R-:W1:Y:S01]  /*3830*/  MUFU.RCP R101, R102 ;  /* 0x0000006600657308 */ /* 0x000e620000001000 */
[----:B------:R-:W-:Y:S01]  /*3840*/  @!P2 FMUL R47, R47, 16777216 ;  /* 0x4b8000002f2fa820 */ /* 0x000fe20000400000 */
[----:B------:R-:W-:Y:S01]  /*3850*/  STS [R83.X4+0x40], R22 ;  /* 0x0000401653007388 */ /* 0x000fe20000004800 */
[-C--:B------:R-:W-:Y:S01]  /*3860*/  FMUL R18, R29, R82.reuse ;  /* 0x000000521d127220 */ /* 0x080fe20000400000 */
[-C--:B------:R-:W-:Y:S01]  /*3870*/  FMUL R19, R50, R82.reuse ;  /* 0x0000005232137220 */ /* 0x080fe20000400000 */
[----:B------:R-:W-:Y:S01]  /*3880*/  @!P0 FMUL R99, R99, 16777216 ;  /* 0x4b80000063638820 */ /* 0x000fe20000400000 */
[----:B------:R3:W-:Y:S01]  /*3890*/  STS [R83.X4+0xa0], R20 ;  /* 0x0000a01453007388 */ /* 0x0007e20000004800 */
[----:B------:R-:W-:Y:S01]  /*38a0*/  @!P6 FMUL R80, R80, 16777216 ;  /* 0x4b8000005050e820 */ /* 0x000fe20000400000 */
[----:B------:R-:W4:Y:S01]  /*38b0*/  MUFU.RCP R104, R104 ;  /* 0x0000006800687308 */ /* 0x000f220000001000 */
[-C--:B------:R-:W-:Y:S01]  /*38c0*/  FMUL R48, R48, R82.reuse ;  /* 0x0000005230307220 */ /* 0x080fe20000400000 */
[----:B------:R5:W-:Y:S01]  /*38d0*/  STS [R83.X4+0xc0], R21 ;  /* 0x0000c01553007388 */ /* 0x000be20000004800 */
[-C--:B------:R-:W-:Y:S01]  /*38e0*/  FMUL R27, R27, R82.reuse ;  /* 0x000000521b1b7220 */ /* 0x080fe20000400000 */
[-C--:B------:R-:W-:Y:S01]  /*38f0*/  FMUL R28, R28, R82.reuse ;  /* 0x000000521c1c7220 */ /* 0x080fe20000400000 */
[-C--:B------:R-:W-:Y:S01]  /*3900*/  FMUL R49, R49, R82.reuse ;  /* 0x0000005231317220 */ /* 0x080fe20000400000 */
[----:B------:R0:W-:Y:S01]  /*3910*/  STS [R83.X4+0x60], R23 ;  /* 0x0000601753007388 */ /* 0x0001e20000004800 */
[-C--:B------:R-:W-:Y:S01]  /*3920*/  FMUL R51, R51, R82.reuse ;  /* 0x0000005233337220 */ /* 0x080fe20000400000 */
[----:B---3--:R-:W-:Y:S01]  /*3930*/  FMUL R20, R16, R82 ;  /* 0x0000005210147220 */ /* 0x008fe20000400000 */
[-C--:B------:R-:W-:Y:S01]  /*3940*/  FMUL R22, R53, R106.reuse ;  /* 0x0000006a35167220 */ /* 0x080fe20000400000 */
[----:B------:R3:W-:Y:S01]  /*3950*/  STS [R83.X4+0xe0], R24 ;  /* 0x0000e01853007388 */ /* 0x0007e20000004800 */
[----:B------:R-:W4:Y:S01]  /*3960*/  MUFU.RCP R98, R98 ;  /* 0x0000006200627308 */ /* 0x000f220000001000 */
[-C--:B-----5:R-:W-:Y:S01]  /*3970*/  FMUL R21, R30, R106.reuse ;  /* 0x0000006a1e157220 */ /* 0x0a0fe20000400000 */
[-C--:B------:R-:W-:Y:S01]  /*3980*/  FMUL R52, R52, R106.reuse ;  /* 0x0000006a34347220 */ /* 0x080fe20000400000 */
[-C--:B------:R-:W-:Y:S01]  /*3990*/  FMUL R31, R31, R106.reuse ;  /* 0x0000006a1f1f7220 */ /* 0x080fe20000400000 */
[-C--:B------:R-:W-:Y:S01]  /*39a0*/  FMUL R54, R54, R106.reuse ;  /* 0x0000006a36367220 */ /* 0x080fe20000400000 */
[-C--:B0-----:R-:W-:Y:S01]  /*39b0*/  FMUL R23, R32, R106.reuse ;  /* 0x0000006a20177220 */ /* 0x081fe20000400000 */
[----:B------:R-:W-:Y:S01]  /*39c0*/  IADD3 R14, P0, R14, c[0x0][0x168], RZ ;  /* 0x00005a000e0e7a10 */ /* 0x000fe20007f1e0ff */
[----:B------:R-:W-:Y:S01]  /*39d0*/  @!P3 FMUL R40, R40, 16777216 ;  /* 0x4b8000002828b820 */ /* 0x000fe20000400000 */
[----:B--2---:R-:W-:Y:S01]  /*39e0*/  FMUL R34, R34, R47 ;  /* 0x0000002f22227220 */ /* 0x004fe20000400000 */
[----:B---3--:R-:W-:Y:S01]  /*39f0*/  FMUL R24, R55, R106 ;  /* 0x0000006a37187220 */ /* 0x008fe20000400000 */
[----:B------:R-:W-:Y:S01]  /*3a00*/  FMUL R53, R17, R80 ;  /* 0x0000005011357220 */ /* 0x000fe20000400000 */
[----:B------:R-:W-:Y:S01]  /*3a10*/  F2FP.PACK_AB R18, R19, R18 ;  /* 0x000000121312723e */ /* 0x000fe200000000ff */
[----:B-1----:R-:W-:Y:S01]  /*3a20*/  FMUL R40, R101, R40 ;  /* 0x0000002865287220 */ /* 0x002fe20000400000 */
[----:B------:R-:W-:Y:S01]  /*3a30*/  F2FP.PACK_AB R16, R27, R48 ;  /* 0x000000301b10723e */ /* 0x000fe200000000ff */
[----:B------:R-:W-:Y:S01]  /*3a40*/  FMUL R43, R43, R34 ;  /* 0x000000222b2b7220 */ /* 0x000fe20000400000 */
[----:B------:R-:W-:Y:S01]  /*3a50*/  F2FP.PACK_AB R17, R49, R28 ;  /* 0x0000001c3111723e */ /* 0x000fe200000000ff */
[----:B------:R-:W-:Y:S01]  /*3a60*/  FMUL R32, R63, R34 ;  /* 0x000000223f207220 */ /* 0x000fe20000400000 */
[----:B------:R-:W-:-:S02]  /*3a70*/  F2FP.PACK_AB R19, R51, R20 ;  /* 0x000000143313723e */ /* 0x000fc400000000ff */
[----:B------:R-:W-:Y:S02]  /*3a80*/  F2FP.PACK_AB R21, R22, R21 ;  /* 0x000000151615723e */ /* 0x000fe400000000ff */
[----:B------:R-:W-:Y:S02]  /*3a90*/  IADD3.X R15, R15, c[0x0][0x16c], RZ, P0, !PT ;  /* 0x00005b000f0f7a10 */ /* 0x000fe400007fe4ff */
[----:B------:R-:W-:Y:S02]  /*3aa0*/  F2FP.PACK_AB R20, R25, R52 ;  /* 0x000000341914723e */ /* 0x000fe400000000ff */
[----:B------:R-:W-:Y:S02]  /*3ab0*/  F2FP.PACK_AB R22, R54, R31 ;  /* 0x0000001f3616723e */ /* 0x000fe400000000ff */
[----:B------:R-:W-:Y:S02]  /*3ac0*/  F2FP.PACK_AB R23, R24, R23 ;  /* 0x000000171817723e */ /* 0x000fe400000000ff */
[----:B------:R-:W-:Y:S01]  /*3ad0*/  IADD3 R8, P0, R8, c[0x0][0x168], RZ ;  /* 0x00005a0008087a10 */ /* 0x000fe20007f1e0ff */
[-C--:B------:R-:W-:Y:S01]  /*3ae0*/  FMUL R56, R56, R40.reuse ;  /* 0x0000002838387220 */ /* 0x080fe20000400000 */
[----:B------:R-:W-:Y:S01]  /*3af0*/  FMUL R33, R33, R40 ;  /* 0x0000002821217220 */ /* 0x000fe20000400000 */
[----:B------:R0:W-:Y:S01]  /*3b00*/  @!P4 STG.E.128 [R90.64], R16 ;  /* 0x000000105a00c986 */ /* 0x0001e2000c101d04 */
[----:B------:R-:W-:Y:S01]  /*3b10*/  IADD3.X R9, R9, c[0x0][0x16c], RZ, P0, !PT ;  /* 0x00005b0009097a10 */ /* 0x000fe200007fe4ff */
[----:B------:R-:W-:Y:S01]  /*3b20*/  @!P1 FMUL R97, R97, 16777216 ;  /* 0x4b80000061619820 */ /* 0x000fe20000400000 */
[----:B------:R-:W-:Y:S01]  /*3b30*/  F2FP.PACK_AB R27, R32, R43 ;  /* 0x0000002b201b723e */ /* 0x000fe200000000ff */
[----:B------:R1:W-:Y:S01]  /*3b40*/  @!P5 STG.E.128 [R14.64], R20 ;  /* 0x000000140e00d986 */ /* 0x0003e2000c101d04 */
[----:B------:R-:W-:-:S02]  /*3b50*/  IADD3 R4, P0, R4, c[0x0][0x168], RZ ;  /* 0x00005a0004047a10 */ /* 0x000fc40007f1e0ff */
[----:B------:R-:W-:Y:S01]  /*3b60*/  IADD3 R32, P1, R11, c[0x0][0x168], RZ ;  /* 0x00005a000b207a10 */ /* 0x000fe20007f3e0ff */
[----:B----4-:R-:W-:Y:S01]  /*3b70*/  FMUL R104, R104, R97 ;  /* 0x0000006168687220 */ /* 0x010fe20000400000 */
[----:B------:R-:W-:Y:S01]  /*3b80*/  ISETP.NE.AND P6, PT, R84, RZ, PT ;  /* 0x000000ff5400720c */ /* 0x000fe20003fc5270 */
[----:B------:R2:W-:Y:S01]  /*3b90*/  STS [R83.X4+0x80], R26 ;  /* 0x0000801a53007388 */ /* 0x0005e20000004800 */
[----:B------:R-:W-:Y:S01]  /*3ba0*/  ISETP.NE.AND P2, PT, R85, RZ, PT ;  /* 0x000000ff5500720c */ /* 0x000fe20003f45270 */
[----:B------:R-:W-:Y:S01]  /*3bb0*/  FMUL R98, R98, R99 ;  /* 0x0000006362627220 */ /* 0x000fe20000400000 */
[----:B------:R-:W-:Y:S01]  /*3bc0*/  ISETP.NE.AND P3, PT, R86, RZ, PT ;  /* 0x000000ff5600720c */ /* 0x000fe20003f65270 */
[-C--:B------:R-:W-:Y:S01]  /*3bd0*/  FMUL R36, R36, R40.reuse ;  /* 0x0000002824247220 */ /* 0x080fe20000400000 */
[-C--:B------:R-:W-:Y:S01]  /*3be0*/  FMUL R57, R57, R40.reuse ;  /* 0x0000002839397220 */ /* 0x080fe20000400000 */
[----:B------:R-:W-:Y:S01]  /*3bf0*/  FMUL R37, R37, R40 ;  /* 0x0000002825257220 */ /* 0x000fe20000400000 */
[----:B0-----:R-:W-:-:S02]  /*3c00*/  F2FP.PACK_AB R16, R33, R56 ;  /* 0x000000382110723e */ /* 0x001fc400000000ff */
[----:B-1----:R-:W-:Y:S02]  /*3c10*/  LOP3.LUT R15, R5, 0x7f, R0, 0xf8, !PT ;  /* 0x0000007f050f7812 */ /* 0x002fe400078ef800 */
[----:B------:R-:W-:Y:S01]  /*3c20*/  IADD3.X R5, R7, c[0x0][0x16c], RZ, P0, !PT ;  /* 0x00005b0007057a10 */ /* 0x000fe200007fe4ff */
[-C--:B------:R-:W-:Y:S01]  /*3c30*/  FMUL R58, R58, R40.reuse ;  /* 0x000000283a3a7220 */ /* 0x080fe20000400000 */
[----:B------:R-:W-:Y:S01]  /*3c40*/  IADD3.X R33, R12, c[0x0][0x16c], RZ, P1, !PT ;  /* 0x00005b000c217a10 */ /* 0x000fe20000ffe4ff */
[-C--:B------:R-:W-:Y:S01]  /*3c50*/  FMUL R38, R38, R40.reuse ;  /* 0x0000002826267220 */ /* 0x080fe20000400000 */
[----:B------:R-:W-:Y:S01]  /*3c60*/  ISETP.GE.U32.AND P0, PT, R15, 0xf70, PT ;  /* 0x00000f700f00780c */ /* 0x000fe20003f06070 */
[----:B------:R-:W-:Y:S01]  /*3c70*/  FMUL R59, R59, R40 ;  /* 0x000000283b3b7220 */ /* 0x000fe20000400000 */
[-C--:B------:R-:W-:Y:S01]  /*3c80*/  FMUL R41, R41, R34.reuse ;  /* 0x0000002229297220 */ /* 0x080fe20000400000 */
[-C--:B--2---:R-:W-:Y:S01]  /*3c90*/  FMUL R26, R61, R34.reuse ;  /* 0x000000223d1a7220 */ /* 0x084fe20000400000 */
[----:B------:R-:W-:Y:S01]  /*3ca0*/  ISETP.NE.AND P4, PT, R87, RZ, PT ;  /* 0x000000ff5700720c */ /* 0x000fe20003f85270 */
[-C--:B------:R-:W-:Y:S01]  /*3cb0*/  FMUL R60, R60, R34.reuse ;  /* 0x000000223c3c7220 */ /* 0x080fe20000400000 */
[----:B------:R-:W-:Y:S01]  /*3cc0*/  IADD3 R12, P1, R13, c[0x0][0x168], RZ ;  /* 0x00005a000d0c7a10 */ /* 0x000fe20007f3e0ff */
[-C--:B------:R-:W-:Y:S01]  /*3cd0*/  FMUL R39, R39, R34.reuse ;  /* 0x0000002227277220 */ /* 0x080fe20000400000 */
[-C--:B------:R-:W-:Y:S01]  /*3ce0*/  FMUL R42, R42, R34.reuse ;  /* 0x000000222a2a7220 */ /* 0x080fe20000400000 */
[----:B------:R-:W-:Y:S01]  /*3cf0*/  FMUL R29, R62, R34 ;  /* 0x000000223e1d7220 */ /* 0x000fe20000400000 */
[----:B------:R-:W-:Y:S01]  /*3d00*/  ISETP.NE.AND P5, PT, R88, RZ, PT ;  /* 0x000000ff5800720c */ /* 0x000fe20003fa5270 */
[----:B------:R0:W-:Y:S01]  /*3d10*/  STS [R83.X4+0x180], R34 ;  /* 0x0001802253007388 */ /* 0x0001e20000004800 */
        /* <DEDUP_REMOVED lines=8> */
[----:B------:R1:W-:Y:S01]  /*3da0*/  STS [R83.X4+0x160], R40 ;  /* 0x0001602853007388 */ /* 0x0003e20000004800 */
[-C--:B------:R-:W-:Y:S01]  /*3db0*/  FMUL R68, R68, R98.reuse ;  /* 0x0000006244447220 */ /* 0x080fe20000400000 */
[-C--:B------:R-:W-:Y:S01]  /*3dc0*/  FMUL R45, R45, R98.reuse ;  /* 0x000000622d2d7220 */ /* 0x080fe20000400000 */
[-C--:B------:R-:W-:Y:S01]  /*3dd0*/  FMUL R65, R65, R98.reuse ;  /* 0x0000006241417220 */ /* 0x080fe20000400000 */
[-C--:B0-----:R-:W-:Y:S01]  /*3de0*/  FMUL R34, R69, R98.reuse ;  /* 0x0000006245227220 */ /* 0x081fe20000400000 */
[-C--:B------:R-:W-:Y:S01]  /*3df0*/  FMUL R67, R67, R98.reuse ;  /* 0x0000006243437220 */ /* 0x080fe20000400000 */
[-C--:B------:R-:W-:Y:S01]  /*3e00*/  FMUL R92, R92, R98.reuse ;  /* 0x000000625c5c7220 */ /* 0x080fe20000400000 */
[-C--:B------:R-:W-:Y:S01]  /*3e10*/  FMUL R70, R70, R98.reuse ;  /* 0x0000006246467220 */ /* 0x080fe20000400000 */
[----:B------:R-:W-:Y:S01]  /*3e20*/  FMUL R95, R95, R98 ;  /* 0x000000625f5f7220 */ /* 0x000fe20000400000 */
[----:B------:R-:W-:Y:S01]  /*3e30*/  ISETP.GE.U32.AND.EX P0, PT, R2, RZ, PT, P0 ;  /* 0x000000ff0200720c */ /* 0x000fe20003f06100 */
[-C--:B------:R-:W-:Y:S01]  /*3e40*/  FMUL R72, R72, R53.reuse ;  /* 0x0000003548487220 */ /* 0x080fe20000400000 */
[-C--:B------:R-:W-:Y:S01]  /*3e50*/  FMUL R47, R44, R53.reuse ;  /* 0x000000352c2f7220 */ /* 0x080fe20000400000 */
[-C--:B------:R-:W-:Y:S01]  /*3e60*/  FMUL R64, R64, R53.reuse ;  /* 0x0000003540407220 */ /* 0x080fe20000400000 */
[-C--:B------:R-:W-:Y:S01]  /*3e70*/  FMUL R73, R73, R53.reuse ;  /* 0x0000003549497220 */ /* 0x080fe20000400000 */
[-C--:B------:R-:W-:Y:S01]  /*3e80*/  FMUL R66, R66, R53.reuse ;  /* 0x0000003542427220 */ /* 0x080fe20000400000 */
[-C--:B------:R-:W-:Y:S01]  /*3e90*/  FMUL R49, R74, R53.reuse ;  /* 0x000000354a317220 */ /* 0x080fe20000400000 */
[-C--:B------:R-:W-:Y:S01]  /*3ea0*/  FMUL R71, R71, R53.reuse ;  /* 0x0000003547477220 */ /* 0x080fe20000400000 */
[----:B-1----:R-:W-:Y:S01]  /*3eb0*/  FMUL R40, R75, R53 ;  /* 0x000000354b287220 */ /* 0x002fe20000400000 */
[----:B------:R-:W-:-:S02]  /*3ec0*/  IADD3.X R13, R10, c[0x0][0x16c], RZ, P1, !PT ;  /* 0x00005b000a0d7a10 */ /* 0x000fc40000ffe4ff */
[----:B------:R-:W-:Y:S02]  /*3ed0*/  F2FP.PACK_AB R17, R57, R36 ;  /* 0x000000243911723e */ /* 0x000fe400000000ff */
[----:B------:R-:W-:Y:S02]  /*3ee0*/  F2FP.PACK_AB R18, R58, R37 ;  /* 0x000000253a12723e */ /* 0x000fe400000000ff */
[----:B------:R-:W-:Y:S02]  /*3ef0*/  F2FP.PACK_AB R19, R59, R38 ;  /* 0x000000263b13723e */ /* 0x000fe400000000ff */
[----:B------:R-:W-:Y:S02]  /*3f00*/  F2FP.PACK_AB R25, R26, R41 ;  /* 0x000000291a19723e */ /* 0x000fe400000000ff */
[----:B------:R-:W-:Y:S02]  /*3f10*/  IADD3 R10, P1, R3, c[0x0][0x168], RZ ;  /* 0x00005a00030a7a10 */ /* 0x000fe40007f3e0ff */
[----:B------:R-:W-:-:S02]  /*3f20*/  F2FP.PACK_AB R24, R39, R60 ;  /* 0x0000003c2718723e */ /* 0x000fc400000000ff */
[----:B------:R-:W-:Y:S02]  /*3f30*/  F2FP.PACK_AB R26, R29, R42 ;  /* 0x0000002a1d1a723e */ /* 0x000fe400000000ff */
[----:B------:R-:W-:Y:S02]  /*3f40*/  F2FP.PACK_AB R28, R46, R77 ;  /* 0x0000004d2e1c723e */ /* 0x000fe400000000ff */
[----:B------:R-:W-:Y:S02]  /*3f50*/  F2FP.PACK_AB R29, R89, R76 ;  /* 0x0000004c591d723e */ /* 0x000fe400000000ff */
[----:B------:R-:W-:Y:S02]  /*3f60*/  F2FP.PACK_AB R30, R35, R30 ;  /* 0x0000001e231e723e */ /* 0x000fe400000000ff */
[----:B------:R-:W-:Y:S02]  /*3f70*/  F2FP.PACK_AB R31, R96, R93 ;  /* 0x0000005d601f723e */ /* 0x000fe400000000ff */
[----:B------:R-:W-:-:S02]  /*3f80*/  F2FP.PACK_AB R20, R45, R68 ;  /* 0x000000442d14723e */ /* 0x000fc400000000ff */
[----:B------:R-:W-:Y:S02]  /*3f90*/  F2FP.PACK_AB R21, R34, R65 ;  /* 0x000000412215723e */ /* 0x000fe400000000ff */
[----:B------:R-:W-:Y:S02]  /*3fa0*/  F2FP.PACK_AB R22, R92, R67 ;  /* 0x000000435c16723e */ /* 0x000fe400000000ff */
[----:B------:R-:W-:Y:S01]  /*3fb0*/  F2FP.PACK_AB R23, R95, R70 ;  /* 0x000000465f17723e */ /* 0x000fe200000000ff */
[----:B------:R-:W-:Y:S01]  /*3fc0*/  @!P6 STG.E.128 [R32.64], R16 ;  /* 0x000000102000e986 */ /* 0x000fe2000c101d04 */
[----:B------:R-:W-:Y:S02]  /*3fd0*/  F2FP.PACK_AB R72, R47, R72 ;  /* 0x000000482f48723e */ /* 0x000fe400000000ff */
[----:B------:R-:W-:Y:S02]  /*3fe0*/  F2FP.PACK_AB R73, R73, R64 ;  /* 0x000000404949723e */ /* 0x000fe400000000ff */
[----:B------:R-:W-:-:S02]  /*3ff0*/  F2FP.PACK_AB R74, R49, R66 ;  /* 0x00000042314a723e */ /* 0x000fc400000000ff */
[----:B------:R-:W-:Y:S02]  /*4000*/  IADD3.X R11, R6, c[0x0][0x16c], RZ, P1, !PT ;  /* 0x00005b00060b7a10 */ /* 0x000fe40000ffe4ff */
[----:B------:R-:W-:Y:S01]  /*4010*/  F2FP.PACK_AB R75, R40, R71 ;  /* 0x00000047284b723e */ /* 0x000fe200000000ff */
[----:B------:R-:W-:Y:S04]  /*4020*/  @!P2 STG.E.128 [R8.64], R24 ;  /* 0x000000180800a986 */ /* 0x000fe8000c101d04 */
[----:B------:R-:W-:Y:S04]  /*4030*/  @!P3 STG.E.128 [R12.64], R28 ;  /* 0x0000001c0c00b986 */ /* 0x000fe8000c101d04 */
[----:B------:R-:W-:Y:S04]  /*4040*/  @!P4 STG.E.128 [R4.64], R20 ;  /* 0x000000140400c986 */ /* 0x000fe8000c101d04 */
[----:B------:R-:W-:Y:S04]  /*4050*/  STS [R83.X4], R81 ;  /* 0x0000005153007388 */ /* 0x000fe80000004800 */
[----:B------:R-:W-:Y:S04]  /*4060*/  STS [R83.X4+0x20], R78 ;  /* 0x0000204e53007388 */ /* 0x000fe80000004800 */
[----:B------:R-:W-:Y:S04]  /*4070*/  STS [R83.X4+0x120], R82 ;  /* 0x0001205253007388 */ /* 0x000fe80000004800 */
[----:B------:R-:W-:Y:S04]  /*4080*/  STS [R83.X4+0x140], R106 ;  /* 0x0001406a53007388 */ /* 0x000fe80000004800 */
[----:B------:R-:W-:Y:S04]  /*4090*/  STS [R83.X4+0x1a0], R104 ;  /* 0x0001a06853007388 */ /* 0x000fe80000004800 */
[----:B------:R-:W-:Y:S04]  /*40a0*/  STS [R83.X4+0x1c0], R98 ;  /* 0x0001c06253007388 */ /* 0x000fe80000004800 */
[----:B------:R-:W-:Y:S04]  /*40b0*/  STS [R83.X4+0x1e0], R53 ;  /* 0x0001e03553007388 */ /* 0x000fe80000004800 */
[----:B------:R-:W-:Y:S04]  /*40c0*/  @!P5 STG.E.128 [R10.64], R72 ;  /* 0x000000480a00d986 */ /* 0x000fe8000c101d04 */
[----:B------:R-:W-:Y:S06]  /*40d0*/  BAR.SYNC 0x0 ;  /* 0x0000000000007b1d */ /* 0x000fec0000000000 */
[----:B------:R-:W-:Y:S05]  /*40e0*/  @P0 EXIT ;  /* 0x000000000000094d */ /* 0x000fea0003800000 */
[----:B------:R-:W-:Y:S02]  /*40f0*/  LOP3.LUT R0, R0, 0x7f, RZ, 0xc0, !PT ;  /* 0x0000007f00007812 */ /* 0x000fe400078ec0ff */
[----:B------:R-:W-:-:S03]  /*4100*/  LEA R4, P0, R15, c[0x0][0x170], 0x2 ;  /* 0x00005c000f047a11 */ /* 0x000fc600078010ff */
[----:B------:R-:W0:Y:S01]  /*4110*/  LDS R3, [R0.X4] ;  /* 0x0000000000037984 */ /* 0x000e220000004800 */
[----:B------:R-:W-:-:S05]  /*4120*/  LEA.HI.X R5, R15, c[0x0][0x174], R2, 0x2, P0 ;  /* 0x00005d000f057a11 */ /* 0x000fca00000f1402 */
[----:B0-----:R-:W-:Y:S01]  /*4130*/  STG.E [R4.64], R3 ;  /* 0x0000000304007986 */ /* 0x001fe2000c101904 */
[----:B------:R-:W-:Y:S05]  /*4140*/  EXIT ;  /* 0x000000000000794d */ /* 0x000fea0003800000 */
.L_x_0:
[----:B------:R-:W-:-:S00]  /*4150*/  BRA `(.L_x_0) ;  /* 0xfffffff000007947 */ /* 0x000fc0000383ffff */
[----:B------:R-:W-:-:S00]  /*4160*/  NOP ;  /* 0x0000000000007918 */ /* 0x000fc00000000000 */
        /* <DEDUP_REMOVED lines=9> */
.L_x_1:


//--------------------- .nv.global.init           --------------------------
	.section	.nv.global.init,"aw",@progbits
.nv.global.init:
	.type		_$_str,@object
	.size		_$_str,(_$_str_$_2 - _$_str)
_$_str:
        /*0000*/ 	.byte	0x5f, 0x5f, 0x43, 0x55, 0x44, 0x41, 0x5f, 0x46, 0x54, 0x5a, 0x00
	.type		_$_str_$_2,@object
	.size		_$_str_$_2,(.L_1 - _$_str_$_2)
_$_str_$_2:
        /*000b*/ 	.byte	0x5f, 0x5f, 0x43, 0x55, 0x44, 0x41, 0x5f, 0x50, 0x52, 0x45, 0x43, 0x5f, 0x53, 0x51, 0x52, 0x54
        /*001b*/ 	.byte	0x00
.L_1:


//--------------------- .nv.shared.l2norm_fwd_kernel --------------------------
	.section	.nv.shared.l2norm_fwd_kernel,"aw",@nobits
	.align	16
